//
// Generated by NVIDIA NVVM Compiler
//
// Compiler Build ID: CL-36424714
// Cuda compilation tools, release 13.0, V13.0.88
// Based on NVVM 20.0.0
//

.version 9.0
.target sm_100
.address_size 64

	// .globl	_Z23derivativeFourierKernelP7double2
.func  (.param .align 16 .b8 func_retval0[16]) __internal_trig_reduction_slowpathd
(
	.param .b64 __internal_trig_reduction_slowpathd_param_0
)
;
.global .align 8 .b8 __cudart_i2opi_d[144] = {8, 93, 141, 31, 177, 95, 251, 107, 234, 146, 82, 138, 247, 57, 7, 61, 123, 241, 229, 235, 199, 186, 39, 117, 45, 234, 95, 158, 102, 63, 70, 79, 183, 9, 203, 39, 207, 126, 54, 109, 31, 109, 10, 90, 139, 17, 47, 239, 15, 152, 5, 222, 255, 151, 248, 31, 59, 40, 249, 189, 139, 95, 132, 156, 244, 57, 83, 131, 57, 214, 145, 57, 65, 126, 95, 180, 38, 112, 156, 233, 132, 68, 187, 46, 245, 53, 130, 232, 62, 167, 41, 177, 28, 235, 29, 254, 28, 146, 209, 9, 234, 46, 73, 6, 224, 210, 77, 66, 58, 110, 36, 183, 97, 197, 187, 222, 171, 99, 81, 254, 65, 144, 67, 60, 153, 149, 98, 219, 192, 221, 52, 245, 209, 87, 39, 252, 41, 21, 68, 78, 110, 131, 249, 162};
.global .align 16 .b8 __cudart_sin_cos_coeffs[128] = {70, 210, 176, 44, 241, 229, 90, 190, 146, 227, 172, 105, 227, 29, 199, 62, 161, 98, 219, 25, 160, 1, 42, 191, 24, 8, 17, 17, 17, 17, 129, 63, 84, 85, 85, 85, 85, 85, 197, 191, 0, 0, 0, 0, 0, 0, 0, 0, 0, 0, 0, 0, 0, 0, 0, 0, 100, 129, 253, 32, 131, 255, 168, 189, 40, 133, 239, 193, 167, 238, 33, 62, 217, 230, 6, 142, 79, 126, 146, 190, 233, 188, 221, 25, 160, 1, 250, 62, 71, 93, 193, 22, 108, 193, 86, 191, 81, 85, 85, 85, 85, 85, 165, 63, 0, 0, 0, 0, 0, 0, 224, 191, 0, 0, 0, 0, 0, 0, 240, 63};

.visible .entry _Z23derivativeFourierKernelP7double2(
	.param .u64 .ptr .align 1 _Z23derivativeFourierKernelP7double2_param_0
)
{
	.reg .pred 	%p<4>;
	.reg .b32 	%r<6>;
	.reg .b64 	%rd<5>;
	.reg .b64 	%fd<24>;

	ld.param.u64 	%rd1, [_Z23derivativeFourierKernelP7double2_param_0];
	mov.u32 	%r2, %ctaid.x;
	mov.u32 	%r3, %ntid.x;
	mov.u32 	%r4, %tid.x;
	mad.lo.s32 	%r1, %r2, %r3, %r4;
	setp.gt.s32 	%p1, %r1, 131071;
	mov.f64 	%fd22, 0d0000000000000000;
	@%p1 bra 	$L__BB0_2;
	cvt.rn.f64.s32 	%fd13, %r1;
	mul.f64 	%fd14, %fd13, 0d401921FB54442D18;
	div.rn.f64 	%fd23, %fd14, 0d4059000000000000;
	bra.uni 	$L__BB0_4;
$L__BB0_2:
	setp.eq.s32 	%p2, %r1, 131072;
	mov.f64 	%fd23, 0d0000000000000000;
	@%p2 bra 	$L__BB0_4;
	add.s32 	%r5, %r1, -262144;
	cvt.rn.f64.s32 	%fd11, %r5;
	mul.f64 	%fd12, %fd11, 0d401921FB54442D18;
	div.rn.f64 	%fd23, %fd12, 0d4059000000000000;
$L__BB0_4:
	bar.sync 	0;
	setp.gt.s32 	%p3, %r1, 262143;
	@%p3 bra 	$L__BB0_6;
	cvta.to.global.u64 	%rd2, %rd1;
	mul.wide.s32 	%rd3, %r1, 16;
	add.s64 	%rd4, %rd2, %rd3;
	ld.global.v2.f64 	{%fd15, %fd16}, [%rd4];
	mul.f64 	%fd17, %fd22, %fd15;
	mul.f64 	%fd18, %fd23, %fd16;
	sub.f64 	%fd19, %fd17, %fd18;
	mul.f64 	%fd20, %fd22, %fd16;
	fma.rn.f64 	%fd21, %fd23, %fd15, %fd20;
	st.global.v2.f64 	[%rd4], {%fd19, %fd21};
$L__BB0_6:
	ret;

}
	// .globl	_Z26derivative2ndFourierKernelP7double2
.visible .entry _Z26derivative2ndFourierKernelP7double2(
	.param .u64 .ptr .align 1 _Z26derivative2ndFourierKernelP7double2_param_0
)
{
	.reg .pred 	%p<4>;
	.reg .b32 	%r<6>;
	.reg .b64 	%rd<5>;
	.reg .b64 	%fd<29>;

	ld.param.u64 	%rd1, [_Z26derivative2ndFourierKernelP7double2_param_0];
	mov.u32 	%r2, %ctaid.x;
	mov.u32 	%r3, %ntid.x;
	mov.u32 	%r4, %tid.x;
	mad.lo.s32 	%r1, %r2, %r3, %r4;
	setp.gt.s32 	%p1, %r1, 131071;
	mov.f64 	%fd27, 0d0000000000000000;
	@%p1 bra 	$L__BB1_2;
	cvt.rn.f64.s32 	%fd13, %r1;
	mul.f64 	%fd14, %fd13, 0d401921FB54442D18;
	div.rn.f64 	%fd28, %fd14, 0d4059000000000000;
	bra.uni 	$L__BB1_4;
$L__BB1_2:
	setp.eq.s32 	%p2, %r1, 131072;
	mov.f64 	%fd28, 0d0000000000000000;
	@%p2 bra 	$L__BB1_4;
	add.s32 	%r5, %r1, -262144;
	cvt.rn.f64.s32 	%fd11, %r5;
	mul.f64 	%fd12, %fd11, 0d401921FB54442D18;
	div.rn.f64 	%fd28, %fd12, 0d4059000000000000;
$L__BB1_4:
	bar.sync 	0;
	setp.gt.s32 	%p3, %r1, 262143;
	@%p3 bra 	$L__BB1_6;
	mul.f64 	%fd15, %fd27, %fd27;
	mul.f64 	%fd16, %fd28, %fd28;
	sub.f64 	%fd17, %fd15, %fd16;
	mul.f64 	%fd18, %fd27, %fd28;
	fma.rn.f64 	%fd19, %fd27, %fd28, %fd18;
	cvta.to.global.u64 	%rd2, %rd1;
	mul.wide.s32 	%rd3, %r1, 16;
	add.s64 	%rd4, %rd2, %rd3;
	ld.global.v2.f64 	{%fd20, %fd21}, [%rd4];
	mul.f64 	%fd22, %fd17, %fd20;
	mul.f64 	%fd23, %fd19, %fd21;
	sub.f64 	%fd24, %fd22, %fd23;
	mul.f64 	%fd25, %fd17, %fd21;
	fma.rn.f64 	%fd26, %fd19, %fd20, %fd25;
	st.global.v2.f64 	[%rd4], {%fd24, %fd26};
$L__BB1_6:
	ret;

}
	// .globl	_Z8pulseBinP7double2
.visible .entry _Z8pulseBinP7double2(
	.param .u64 .ptr .align 1 _Z8pulseBinP7double2_param_0
)
{
	.reg .pred 	%p<2>;
	.reg .b32 	%r<6>;
	.reg .b64 	%rd<5>;
	.reg .b64 	%fd<3>;

	ld.param.u64 	%rd1, [_Z8pulseBinP7double2_param_0];
	mov.u32 	%r2, %ctaid.x;
	mov.u32 	%r3, %ntid.x;
	mov.u32 	%r4, %tid.x;
	mad.lo.s32 	%r1, %r2, %r3, %r4;
	add.s32 	%r5, %r1, -98305;
	setp.gt.u32 	%p1, %r5, 65534;
	@%p1 bra 	$L__BB2_2;
	cvta.to.global.u64 	%rd2, %rd1;
	mul.wide.u32 	%rd3, %r1, 16;
	add.s64 	%rd4, %rd2, %rd3;
	mov.f64 	%fd1, 0d0000000000000000;
	mov.f64 	%fd2, 0d3FF0000000000000;
	st.global.v2.f64 	[%rd4], {%fd2, %fd1};
$L__BB2_2:
	ret;

}
	// .globl	_Z8pulseSinP7double2
.visible .entry _Z8pulseSinP7double2(
	.param .u64 .ptr .align 1 _Z8pulseSinP7double2_param_0
)
{
	.reg .pred 	%p<5>;
	.reg .b32 	%r<14>;
	.reg .b64 	%rd<9>;
	.reg .b64 	%fd<35>;

	ld.param.u64 	%rd1, [_Z8pulseSinP7double2_param_0];
	mov.u32 	%r5, %ctaid.x;
	mov.u32 	%r6, %ntid.x;
	mov.u32 	%r7, %tid.x;
	mad.lo.s32 	%r1, %r5, %r6, %r7;
	cvt.rn.f64.s32 	%fd7, %r1;
	fma.rn.f64 	%fd1, %fd7, 0d3F39000640019000, 0dC049000000000000;
	abs.f64 	%fd2, %fd1;
	setp.neu.f64 	%p1, %fd2, 0d7FF0000000000000;
	@%p1 bra 	$L__BB3_2;
	mov.f64 	%fd13, 0d0000000000000000;
	mul.rn.f64 	%fd34, %fd1, %fd13;
	mov.b32 	%r13, 0;
	bra.uni 	$L__BB3_4;
$L__BB3_2:
	mul.f64 	%fd8, %fd1, 0d3FE45F306DC9C883;
	cvt.rni.s32.f64 	%r13, %fd8;
	cvt.rn.f64.s32 	%fd9, %r13;
	fma.rn.f64 	%fd10, %fd9, 0dBFF921FB54442D18, %fd1;
	fma.rn.f64 	%fd11, %fd9, 0dBC91A62633145C00, %fd10;
	fma.rn.f64 	%fd34, %fd9, 0dB97B839A252049C0, %fd11;
	setp.ltu.f64 	%p2, %fd2, 0d41E0000000000000;
	@%p2 bra 	$L__BB3_4;
	{ // callseq 0, 0
	.param .b64 param0;
	st.param.f64 	[param0], %fd1;
	.param .align 16 .b8 retval0[16];
	call.uni (retval0), 
	__internal_trig_reduction_slowpathd, 
	(
	param0
	);
	ld.param.f64 	%fd34, [retval0];
	ld.param.b32 	%r13, [retval0+8];
	} // callseq 0
$L__BB3_4:
	cvta.to.global.u64 	%rd2, %rd1;
	shl.b32 	%r10, %r13, 6;
	cvt.u64.u32 	%rd3, %r10;
	and.b64  	%rd4, %rd3, 64;
	mov.u64 	%rd5, __cudart_sin_cos_coeffs;
	add.s64 	%rd6, %rd5, %rd4;
	mul.rn.f64 	%fd14, %fd34, %fd34;
	and.b32  	%r11, %r13, 1;
	setp.eq.b32 	%p3, %r11, 1;
	selp.f64 	%fd15, 0dBDA8FF8320FD8164, 0d3DE5DB65F9785EBA, %p3;
	ld.global.nc.v2.f64 	{%fd16, %fd17}, [%rd6];
	fma.rn.f64 	%fd18, %fd15, %fd14, %fd16;
	fma.rn.f64 	%fd19, %fd18, %fd14, %fd17;
	ld.global.nc.v2.f64 	{%fd20, %fd21}, [%rd6+16];
	fma.rn.f64 	%fd22, %fd19, %fd14, %fd20;
	fma.rn.f64 	%fd23, %fd22, %fd14, %fd21;
	ld.global.nc.v2.f64 	{%fd24, %fd25}, [%rd6+32];
	fma.rn.f64 	%fd26, %fd23, %fd14, %fd24;
	fma.rn.f64 	%fd27, %fd26, %fd14, %fd25;
	fma.rn.f64 	%fd28, %fd27, %fd34, %fd34;
	fma.rn.f64 	%fd29, %fd27, %fd14, 0d3FF0000000000000;
	selp.f64 	%fd30, %fd29, %fd28, %p3;
	and.b32  	%r12, %r13, 2;
	setp.eq.s32 	%p4, %r12, 0;
	mov.f64 	%fd31, 0d0000000000000000;
	sub.f64 	%fd32, %fd31, %fd30;
	selp.f64 	%fd33, %fd30, %fd32, %p4;
	mul.wide.s32 	%rd7, %r1, 16;
	add.s64 	%rd8, %rd2, %rd7;
	st.global.v2.f64 	[%rd8], {%fd33, %fd31};
	ret;

}
	// .globl	_Z7pulseXXP7double2
.visible .entry _Z7pulseXXP7double2(
	.param .u64 .ptr .align 1 _Z7pulseXXP7double2_param_0
)
{
	.reg .b32 	%r<5>;
	.reg .b64 	%rd<5>;
	.reg .b64 	%fd<5>;

	ld.param.u64 	%rd1, [_Z7pulseXXP7double2_param_0];
	cvta.to.global.u64 	%rd2, %rd1;
	mov.u32 	%r1, %ctaid.x;
	mov.u32 	%r2, %ntid.x;
	mov.u32 	%r3, %tid.x;
	mad.lo.s32 	%r4, %r1, %r2, %r3;
	cvt.rn.f64.s32 	%fd1, %r4;
	fma.rn.f64 	%fd2, %fd1, 0d3F39000640019000, 0dC049000000000000;
	mul.f64 	%fd3, %fd2, %fd2;
	mul.wide.s32 	%rd3, %r4, 16;
	add.s64 	%rd4, %rd2, %rd3;
	mov.f64 	%fd4, 0d0000000000000000;
	st.global.v2.f64 	[%rd4], {%fd3, %fd4};
	ret;

}
	// .globl	_Z10pulseGaussP7double2
.visible .entry _Z10pulseGaussP7double2(
	.param .u64 .ptr .align 1 _Z10pulseGaussP7double2_param_0
)
{
	.reg .pred 	%p<5>;
	.reg .b32 	%r<20>;
	.reg .b32 	%f<3>;
	.reg .b64 	%rd<5>;
	.reg .b64 	%fd<31>;

	ld.param.u64 	%rd1, [_Z10pulseGaussP7double2_param_0];
	mov.u32 	%r5, %ctaid.x;
	mov.u32 	%r6, %ntid.x;
	mov.u32 	%r7, %tid.x;
	mad.lo.s32 	%r1, %r5, %r6, %r7;
	setp.gt.s32 	%p1, %r1, 262143;
	@%p1 bra 	$L__BB5_5;
	cvt.rn.f64.s32 	%fd6, %r1;
	fma.rn.f64 	%fd7, %fd6, 0d3F39000640019000, 0dC049000000000000;
	mul.f64 	%fd8, %fd7, %fd7;
	mul.f64 	%fd1, %fd8, 0dBFD0000000000000;
	fma.rn.f64 	%fd9, %fd1, 0d3FF71547652B82FE, 0d4338000000000000;
	{
	.reg .b32 %temp; 
	mov.b64 	{%r2, %temp}, %fd9;
	}
	mov.f64 	%fd10, 0dC338000000000000;
	add.rn.f64 	%fd11, %fd9, %fd10;
	fma.rn.f64 	%fd12, %fd11, 0dBFE62E42FEFA39EF, %fd1;
	fma.rn.f64 	%fd13, %fd11, 0dBC7ABC9E3B39803F, %fd12;
	fma.rn.f64 	%fd14, %fd13, 0d3E5ADE1569CE2BDF, 0d3E928AF3FCA213EA;
	fma.rn.f64 	%fd15, %fd14, %fd13, 0d3EC71DEE62401315;
	fma.rn.f64 	%fd16, %fd15, %fd13, 0d3EFA01997C89EB71;
	fma.rn.f64 	%fd17, %fd16, %fd13, 0d3F2A01A014761F65;
	fma.rn.f64 	%fd18, %fd17, %fd13, 0d3F56C16C1852B7AF;
	fma.rn.f64 	%fd19, %fd18, %fd13, 0d3F81111111122322;
	fma.rn.f64 	%fd20, %fd19, %fd13, 0d3FA55555555502A1;
	fma.rn.f64 	%fd21, %fd20, %fd13, 0d3FC5555555555511;
	fma.rn.f64 	%fd22, %fd21, %fd13, 0d3FE000000000000B;
	fma.rn.f64 	%fd23, %fd22, %fd13, 0d3FF0000000000000;
	fma.rn.f64 	%fd24, %fd23, %fd13, 0d3FF0000000000000;
	{
	.reg .b32 %temp; 
	mov.b64 	{%r3, %temp}, %fd24;
	}
	{
	.reg .b32 %temp; 
	mov.b64 	{%temp, %r4}, %fd24;
	}
	shl.b32 	%r8, %r2, 20;
	add.s32 	%r9, %r8, %r4;
	mov.b64 	%fd30, {%r3, %r9};
	{
	.reg .b32 %temp; 
	mov.b64 	{%temp, %r10}, %fd1;
	}
	mov.b32 	%f2, %r10;
	abs.f32 	%f1, %f2;
	setp.lt.f32 	%p2, %f1, 0f4086232B;
	@%p2 bra 	$L__BB5_4;
	setp.lt.f64 	%p3, %fd1, 0d0000000000000000;
	add.f64 	%fd25, %fd1, 0d7FF0000000000000;
	selp.f64 	%fd30, 0d0000000000000000, %fd25, %p3;
	setp.geu.f32 	%p4, %f1, 0f40874800;
	@%p4 bra 	$L__BB5_4;
	shr.u32 	%r11, %r2, 31;
	add.s32 	%r12, %r2, %r11;
	shr.s32 	%r13, %r12, 1;
	shl.b32 	%r14, %r13, 20;
	add.s32 	%r15, %r4, %r14;
	mov.b64 	%fd26, {%r3, %r15};
	sub.s32 	%r16, %r2, %r13;
	shl.b32 	%r17, %r16, 20;
	add.s32 	%r18, %r17, 1072693248;
	mov.b32 	%r19, 0;
	mov.b64 	%fd27, {%r19, %r18};
	mul.f64 	%fd30, %fd27, %fd26;
$L__BB5_4:
	add.f64 	%fd28, %fd30, %fd30;
	cvta.to.global.u64 	%rd2, %rd1;
	mul.wide.s32 	%rd3, %r1, 16;
	add.s64 	%rd4, %rd2, %rd3;
	mov.f64 	%fd29, 0d0000000000000000;
	st.global.v2.f64 	[%rd4], {%fd28, %fd29};
$L__BB5_5:
	ret;

}
	// .globl	_Z7NormFFTP7double2
.visible .entry _Z7NormFFTP7double2(
	.param .u64 .ptr .align 1 _Z7NormFFTP7double2_param_0
)
{
	.reg .b32 	%r<5>;
	.reg .b64 	%rd<5>;
	.reg .b64 	%fd<8>;

	ld.param.u64 	%rd1, [_Z7NormFFTP7double2_param_0];
	cvta.to.global.u64 	%rd2, %rd1;
	mov.u32 	%r1, %ctaid.x;
	mov.u32 	%r2, %ntid.x;
	mov.u32 	%r3, %tid.x;
	mad.lo.s32 	%r4, %r1, %r2, %r3;
	mul.wide.s32 	%rd3, %r4, 16;
	add.s64 	%rd4, %rd2, %rd3;
	ld.global.v2.f64 	{%fd1, %fd2}, [%rd4];
	mul.f64 	%fd3, %fd1, 0d3ED0000000000000;
	mul.f64 	%fd4, %fd2, 0d3ED0000000000000;
	fma.rn.f64 	%fd5, %fd4, 0d0000000000000000, %fd3;
	mul.f64 	%fd6, %fd3, 0d0000000000000000;
	sub.f64 	%fd7, %fd4, %fd6;
	st.global.v2.f64 	[%rd4], {%fd5, %fd7};
	ret;

}
	// .globl	_Z11boundKernelP7double2
.visible .entry _Z11boundKernelP7double2(
	.param .u64 .ptr .align 1 _Z11boundKernelP7double2_param_0
)
{
	.reg .b32 	%r<3>;
	.reg .b64 	%rd<5>;
	.reg .b64 	%fd<2>;

	ld.param.u64 	%rd1, [_Z11boundKernelP7double2_param_0];
	cvta.to.global.u64 	%rd2, %rd1;
	mov.u32 	%r1, %tid.x;
	mul.lo.s32 	%r2, %r1, 262143;
	mul.wide.u32 	%rd3, %r2, 16;
	add.s64 	%rd4, %rd2, %rd3;
	mov.f64 	%fd1, 0d0000000000000000;
	st.global.v2.f64 	[%rd4], {%fd1, %fd1};
	ret;

}
	// .globl	_Z14boundabsKernelP7double2
.visible .entry _Z14boundabsKernelP7double2(
	.param .u64 .ptr .align 1 _Z14boundabsKernelP7double2_param_0
)
{
	.reg .b32 	%r<6>;
	.reg .b64 	%rd<7>;
	.reg .b64 	%fd<17>;

	ld.param.u64 	%rd1, [_Z14boundabsKernelP7double2_param_0];
	cvta.to.global.u64 	%rd2, %rd1;
	mov.u32 	%r1, %ctaid.x;
	mov.u32 	%r2, %ntid.x;
	mov.u32 	%r3, %tid.x;
	mad.lo.s32 	%r4, %r1, %r2, %r3;
	mul.wide.s32 	%rd3, %r4, 16;
	add.s64 	%rd4, %rd2, %rd3;
	ld.global.v2.f64 	{%fd1, %fd2}, [%rd4];
	cvt.rn.f64.s32 	%fd3, %r4;
	div.rn.f64 	%fd4, %fd3, 0d4059000000000000;
	mul.f64 	%fd5, %fd4, %fd1;
	mul.f64 	%fd6, %fd2, 0d0000000000000000;
	sub.f64 	%fd7, %fd5, %fd6;
	mul.f64 	%fd8, %fd4, %fd2;
	fma.rn.f64 	%fd9, %fd1, 0d0000000000000000, %fd8;
	st.global.v2.f64 	[%rd4], {%fd7, %fd9};
	sub.s32 	%r5, 262143, %r4;
	mul.wide.s32 	%rd5, %r5, 16;
	add.s64 	%rd6, %rd2, %rd5;
	ld.global.v2.f64 	{%fd10, %fd11}, [%rd6];
	mul.f64 	%fd12, %fd4, %fd10;
	mul.f64 	%fd13, %fd11, 0d0000000000000000;
	sub.f64 	%fd14, %fd12, %fd13;
	mul.f64 	%fd15, %fd4, %fd11;
	fma.rn.f64 	%fd16, %fd10, 0d0000000000000000, %fd15;
	st.global.v2.f64 	[%rd6], {%fd14, %fd16};
	ret;

}
	// .globl	_Z15evaluateFKernelP7double2S0_S0_
.visible .entry _Z15evaluateFKernelP7double2S0_S0_(
	.param .u64 .ptr .align 1 _Z15evaluateFKernelP7double2S0_S0__param_0,
	.param .u64 .ptr .align 1 _Z15evaluateFKernelP7double2S0_S0__param_1,
	.param .u64 .ptr .align 1 _Z15evaluateFKernelP7double2S0_S0__param_2
)
{
	.reg .pred 	%p<2>;
	.reg .b32 	%r<5>;
	.reg .b64 	%rd<11>;
	.reg .b64 	%fd<24>;

	ld.param.u64 	%rd1, [_Z15evaluateFKernelP7double2S0_S0__param_0];
	ld.param.u64 	%rd2, [_Z15evaluateFKernelP7double2S0_S0__param_1];
	ld.param.u64 	%rd3, [_Z15evaluateFKernelP7double2S0_S0__param_2];
	mov.u32 	%r2, %ctaid.x;
	mov.u32 	%r3, %ntid.x;
	mov.u32 	%r4, %tid.x;
	mad.lo.s32 	%r1, %r2, %r3, %r4;
	setp.gt.s32 	%p1, %r1, 262143;
	@%p1 bra 	$L__BB9_2;
	cvta.to.global.u64 	%rd4, %rd2;
	cvta.to.global.u64 	%rd5, %rd1;
	cvta.to.global.u64 	%rd6, %rd3;
	mul.wide.s32 	%rd7, %r1, 16;
	add.s64 	%rd8, %rd4, %rd7;
	ld.global.v2.f64 	{%fd1, %fd2}, [%rd8];
	mul.f64 	%fd3, %fd1, 0d3FE0000000000000;
	mul.f64 	%fd4, %fd2, 0d3FE0000000000000;
	fma.rn.f64 	%fd5, %fd4, 0d0000000000000000, %fd3;
	mul.f64 	%fd6, %fd3, 0d0000000000000000;
	sub.f64 	%fd7, %fd4, %fd6;
	add.s64 	%rd9, %rd5, %rd7;
	ld.global.v2.f64 	{%fd8, %fd9}, [%rd9];
	mul.f64 	%fd10, %fd9, %fd9;
	fma.rn.f64 	%fd11, %fd8, %fd8, %fd10;
	mul.f64 	%fd12, %fd8, %fd9;
	sub.f64 	%fd13, %fd12, %fd12;
	mul.f64 	%fd14, %fd8, %fd11;
	mul.f64 	%fd15, %fd9, %fd13;
	sub.f64 	%fd16, %fd14, %fd15;
	mul.f64 	%fd17, %fd9, %fd11;
	fma.rn.f64 	%fd18, %fd8, %fd13, %fd17;
	add.f64 	%fd19, %fd5, %fd16;
	add.f64 	%fd20, %fd7, %fd18;
	mul.f64 	%fd21, %fd19, 0d0000000000000000;
	sub.f64 	%fd22, %fd21, %fd20;
	fma.rn.f64 	%fd23, %fd20, 0d0000000000000000, %fd19;
	add.s64 	%rd10, %rd6, %rd7;
	st.global.v2.f64 	[%rd10], {%fd22, %fd23};
$L__BB9_2:
	ret;

}
	// .globl	_Z15incrementKernelP7double2S0_
.visible .entry _Z15incrementKernelP7double2S0_(
	.param .u64 .ptr .align 1 _Z15incrementKernelP7double2S0__param_0,
	.param .u64 .ptr .align 1 _Z15incrementKernelP7double2S0__param_1
)
{
	.reg .pred 	%p<2>;
	.reg .b32 	%r<5>;
	.reg .b64 	%rd<8>;
	.reg .b64 	%fd<7>;

	ld.param.u64 	%rd1, [_Z15incrementKernelP7double2S0__param_0];
	ld.param.u64 	%rd2, [_Z15incrementKernelP7double2S0__param_1];
	mov.u32 	%r2, %ctaid.x;
	mov.u32 	%r3, %ntid.x;
	mov.u32 	%r4, %tid.x;
	mad.lo.s32 	%r1, %r2, %r3, %r4;
	setp.gt.s32 	%p1, %r1, 262143;
	@%p1 bra 	$L__BB10_2;
	cvta.to.global.u64 	%rd3, %rd1;
	cvta.to.global.u64 	%rd4, %rd2;
	mul.wide.s32 	%rd5, %r1, 16;
	add.s64 	%rd6, %rd3, %rd5;
	ld.global.v2.f64 	{%fd1, %fd2}, [%rd6];
	add.s64 	%rd7, %rd4, %rd5;
	ld.global.v2.f64 	{%fd3, %fd4}, [%rd7];
	add.f64 	%fd5, %fd1, %fd3;
	add.f64 	%fd6, %fd2, %fd4;
	st.global.v2.f64 	[%rd6], {%fd5, %fd6};
$L__BB10_2:
	ret;

}
	// .globl	_Z19incrementMul1KernelP7double2S0_S_
.visible .entry _Z19incrementMul1KernelP7double2S0_S_(
	.param .u64 .ptr .align 1 _Z19incrementMul1KernelP7double2S0_S__param_0,
	.param .u64 .ptr .align 1 _Z19incrementMul1KernelP7double2S0_S__param_1,
	.param .align 16 .b8 _Z19incrementMul1KernelP7double2S0_S__param_2[16]
)
{
	.reg .pred 	%p<2>;
	.reg .b32 	%r<5>;
	.reg .b64 	%rd<8>;
	.reg .b64 	%fd<14>;

	ld.param.u64 	%rd1, [_Z19incrementMul1KernelP7double2S0_S__param_0];
	ld.param.u64 	%rd2, [_Z19incrementMul1KernelP7double2S0_S__param_1];
	ld.param.v2.f64 	{%fd1, %fd2}, [_Z19incrementMul1KernelP7double2S0_S__param_2];
	mov.u32 	%r2, %ctaid.x;
	mov.u32 	%r3, %ntid.x;
	mov.u32 	%r4, %tid.x;
	mad.lo.s32 	%r1, %r2, %r3, %r4;
	setp.gt.s32 	%p1, %r1, 262143;
	@%p1 bra 	$L__BB11_2;
	cvta.to.global.u64 	%rd3, %rd1;
	cvta.to.global.u64 	%rd4, %rd2;
	mul.wide.s32 	%rd5, %r1, 16;
	add.s64 	%rd6, %rd3, %rd5;
	ld.global.v2.f64 	{%fd3, %fd4}, [%rd6];
	add.s64 	%rd7, %rd4, %rd5;
	ld.global.v2.f64 	{%fd5, %fd6}, [%rd7];
	mul.f64 	%fd7, %fd1, %fd5;
	mul.f64 	%fd8, %fd2, %fd6;
	sub.f64 	%fd9, %fd7, %fd8;
	mul.f64 	%fd10, %fd1, %fd6;
	fma.rn.f64 	%fd11, %fd2, %fd5, %fd10;
	add.f64 	%fd12, %fd3, %fd9;
	add.f64 	%fd13, %fd4, %fd11;
	st.global.v2.f64 	[%rd6], {%fd12, %fd13};
$L__BB11_2:
	ret;

}
	// .globl	_Z19incrementMul0KernelP7double2S0_S_
.visible .entry _Z19incrementMul0KernelP7double2S0_S_(
	.param .u64 .ptr .align 1 _Z19incrementMul0KernelP7double2S0_S__param_0,
	.param .u64 .ptr .align 1 _Z19incrementMul0KernelP7double2S0_S__param_1,
	.param .align 16 .b8 _Z19incrementMul0KernelP7double2S0_S__param_2[16]
)
{
	.reg .pred 	%p<2>;
	.reg .b32 	%r<5>;
	.reg .b64 	%rd<8>;
	.reg .b64 	%fd<14>;

	ld.param.u64 	%rd1, [_Z19incrementMul0KernelP7double2S0_S__param_0];
	ld.param.u64 	%rd2, [_Z19incrementMul0KernelP7double2S0_S__param_1];
	ld.param.v2.f64 	{%fd1, %fd2}, [_Z19incrementMul0KernelP7double2S0_S__param_2];
	mov.u32 	%r2, %ctaid.x;
	mov.u32 	%r3, %ntid.x;
	mov.u32 	%r4, %tid.x;
	mad.lo.s32 	%r1, %r2, %r3, %r4;
	setp.gt.s32 	%p1, %r1, 262143;
	@%p1 bra 	$L__BB12_2;
	cvta.to.global.u64 	%rd3, %rd1;
	cvta.to.global.u64 	%rd4, %rd2;
	mul.wide.s32 	%rd5, %r1, 16;
	add.s64 	%rd6, %rd3, %rd5;
	ld.global.v2.f64 	{%fd3, %fd4}, [%rd6];
	mul.f64 	%fd5, %fd1, %fd3;
	mul.f64 	%fd6, %fd2, %fd4;
	sub.f64 	%fd7, %fd5, %fd6;
	mul.f64 	%fd8, %fd1, %fd4;
	fma.rn.f64 	%fd9, %fd2, %fd3, %fd8;
	add.s64 	%rd7, %rd4, %rd5;
	ld.global.v2.f64 	{%fd10, %fd11}, [%rd7];
	add.f64 	%fd12, %fd10, %fd7;
	add.f64 	%fd13, %fd9, %fd11;
	st.global.v2.f64 	[%rd6], {%fd12, %fd13};
$L__BB12_2:
	ret;

}
	// .globl	_Z20incrementMul01KernelP7double2S0_S_S_
.visible .entry _Z20incrementMul01KernelP7double2S0_S_S_(
	.param .u64 .ptr .align 1 _Z20incrementMul01KernelP7double2S0_S_S__param_0,
	.param .u64 .ptr .align 1 _Z20incrementMul01KernelP7double2S0_S_S__param_1,
	.param .align 16 .b8 _Z20incrementMul01KernelP7double2S0_S_S__param_2[16],
	.param .align 16 .b8 _Z20incrementMul01KernelP7double2S0_S_S__param_3[16]
)
{
	.reg .pred 	%p<2>;
	.reg .b32 	%r<5>;
	.reg .b64 	%rd<8>;
	.reg .b64 	%fd<21>;

	ld.param.u64 	%rd1, [_Z20incrementMul01KernelP7double2S0_S_S__param_0];
	ld.param.u64 	%rd2, [_Z20incrementMul01KernelP7double2S0_S_S__param_1];
	ld.param.v2.f64 	{%fd1, %fd2}, [_Z20incrementMul01KernelP7double2S0_S_S__param_2];
	ld.param.v2.f64 	{%fd3, %fd4}, [_Z20incrementMul01KernelP7double2S0_S_S__param_3];
	mov.u32 	%r2, %ctaid.x;
	mov.u32 	%r3, %ntid.x;
	mov.u32 	%r4, %tid.x;
	mad.lo.s32 	%r1, %r2, %r3, %r4;
	setp.gt.s32 	%p1, %r1, 262143;
	@%p1 bra 	$L__BB13_2;
	cvta.to.global.u64 	%rd3, %rd1;
	cvta.to.global.u64 	%rd4, %rd2;
	mul.wide.s32 	%rd5, %r1, 16;
	add.s64 	%rd6, %rd3, %rd5;
	ld.global.v2.f64 	{%fd5, %fd6}, [%rd6];
	mul.f64 	%fd7, %fd1, %fd5;
	mul.f64 	%fd8, %fd2, %fd6;
	sub.f64 	%fd9, %fd7, %fd8;
	mul.f64 	%fd10, %fd1, %fd6;
	fma.rn.f64 	%fd11, %fd2, %fd5, %fd10;
	add.s64 	%rd7, %rd4, %rd5;
	ld.global.v2.f64 	{%fd12, %fd13}, [%rd7];
	mul.f64 	%fd14, %fd3, %fd12;
	mul.f64 	%fd15, %fd4, %fd13;
	sub.f64 	%fd16, %fd14, %fd15;
	mul.f64 	%fd17, %fd3, %fd13;
	fma.rn.f64 	%fd18, %fd4, %fd12, %fd17;
	add.f64 	%fd19, %fd9, %fd16;
	add.f64 	%fd20, %fd11, %fd18;
	st.global.v2.f64 	[%rd6], {%fd19, %fd20};
$L__BB13_2:
	ret;

}
	// .globl	_Z10fillKernelP7double2S0_
.visible .entry _Z10fillKernelP7double2S0_(
	.param .u64 .ptr .align 1 _Z10fillKernelP7double2S0__param_0,
	.param .u64 .ptr .align 1 _Z10fillKernelP7double2S0__param_1
)
{
	.reg .pred 	%p<2>;
	.reg .b32 	%r<5>;
	.reg .b64 	%rd<8>;
	.reg .b64 	%fd<3>;

	ld.param.u64 	%rd1, [_Z10fillKernelP7double2S0__param_0];
	ld.param.u64 	%rd2, [_Z10fillKernelP7double2S0__param_1];
	mov.u32 	%r2, %ctaid.x;
	mov.u32 	%r3, %ntid.x;
	mov.u32 	%r4, %tid.x;
	mad.lo.s32 	%r1, %r2, %r3, %r4;
	setp.gt.s32 	%p1, %r1, 262143;
	@%p1 bra 	$L__BB14_2;
	cvta.to.global.u64 	%rd3, %rd2;
	cvta.to.global.u64 	%rd4, %rd1;
	mul.wide.s32 	%rd5, %r1, 16;
	add.s64 	%rd6, %rd4, %rd5;
	add.s64 	%rd7, %rd3, %rd5;
	ld.global.v2.f64 	{%fd1, %fd2}, [%rd7];
	st.global.v2.f64 	[%rd6], {%fd1, %fd2};
$L__BB14_2:
	ret;

}
.func  (.param .align 16 .b8 func_retval0[16]) __internal_trig_reduction_slowpathd(
	.param .b64 __internal_trig_reduction_slowpathd_param_0
)
{
	.local .align 8 .b8 	__local_depot15[40];
	.reg .b64 	%SP;
	.reg .b64 	%SPL;
	.reg .pred 	%p<10>;
	.reg .b32 	%r<47>;
	.reg .b64 	%rd<74>;
	.reg .b64 	%fd<5>;

	mov.u64 	%SPL, __local_depot15;
	ld.param.f64 	%fd4, [__internal_trig_reduction_slowpathd_param_0];
	add.u64 	%rd1, %SPL, 0;
	{
	.reg .b32 %temp; 
	mov.b64 	{%temp, %r1}, %fd4;
	}
	shr.u32 	%r2, %r1, 20;
	and.b32  	%r3, %r2, 2047;
	setp.eq.s32 	%p1, %r3, 2047;
	mov.b32 	%r46, 0;
	@%p1 bra 	$L__BB15_9;
	add.s32 	%r20, %r3, -1024;
	mov.b64 	%rd20, %fd4;
	shl.b64 	%rd2, %rd20, 11;
	shr.u32 	%r4, %r20, 6;
	sub.s32 	%r45, 15, %r4;
	sub.s32 	%r21, 19, %r4;
	setp.lt.u32 	%p2, %r20, 128;
	selp.b32 	%r6, 18, %r21, %p2;
	setp.ge.s32 	%p3, %r45, %r6;
	mov.b64 	%rd70, 0;
	@%p3 bra 	$L__BB15_4;
	add.s32 	%r23, %r6, %r4;
	neg.s32 	%r43, %r23;
	or.b64  	%rd3, %rd2, -9223372036854775808;
	mov.b64 	%rd70, 0;
	mov.b32 	%r42, 0;
	mov.u64 	%rd25, __cudart_i2opi_d;
	mov.u32 	%r44, %r45;
$L__BB15_3:
	.pragma "nounroll";
	mul.wide.s32 	%rd22, %r42, 8;
	add.s64 	%rd23, %rd1, %rd22;
	mul.wide.s32 	%rd24, %r44, 8;
	add.s64 	%rd26, %rd25, %rd24;
	ld.global.nc.u64 	%rd27, [%rd26];
	{
	.reg .u32 %r0, %r1, %r2, %r3, %alo, %ahi, %blo, %bhi, %clo, %chi;
	mov.b64 	{%alo,%ahi}, %rd27;
	mov.b64 	{%blo,%bhi}, %rd3;
	mov.b64 	{%clo,%chi}, %rd70;
	mad.lo.cc.u32 	%r0, %alo, %blo, %clo;
	madc.hi.cc.u32 	%r1, %alo, %blo, %chi;
	madc.hi.u32 	%r2, %alo, %bhi, 0;
	mad.lo.cc.u32 	%r1, %alo, %bhi, %r1;
	madc.hi.cc.u32 	%r2, %ahi, %blo, %r2;
	madc.hi.u32 	%r3, %ahi, %bhi, 0;
	mad.lo.cc.u32 	%r1, %ahi, %blo, %r1;
	madc.lo.cc.u32 	%r2, %ahi, %bhi, %r2;
	addc.u32 	%r3, %r3, 0;
	mov.b64 	%rd28, {%r0,%r1};
	mov.b64 	%rd70, {%r2,%r3};
	}
	st.local.u64 	[%rd23], %rd28;
	add.s32 	%r44, %r44, 1;
	add.s32 	%r43, %r43, 1;
	add.s32 	%r42, %r42, 1;
	setp.ne.s32 	%p4, %r43, -15;
	mov.u32 	%r45, %r6;
	@%p4 bra 	$L__BB15_3;
$L__BB15_4:
	cvt.s64.s32 	%rd29, %r45;
	cvt.u64.u32 	%rd30, %r4;
	add.s64 	%rd31, %rd30, %rd29;
	shl.b64 	%rd32, %rd31, 3;
	add.s64 	%rd33, %rd1, %rd32;
	st.local.u64 	[%rd33+-120], %rd70;
	and.b32  	%r15, %r2, 63;
	ld.local.u64 	%rd72, [%rd1+16];
	ld.local.u64 	%rd71, [%rd1+24];
	setp.eq.s32 	%p5, %r15, 0;
	@%p5 bra 	$L__BB15_6;
	shl.b64 	%rd34, %rd71, %r15;
	shr.u64 	%rd35, %rd72, 1;
	xor.b32  	%r24, %r15, 63;
	shr.u64 	%rd36, %rd35, %r24;
	or.b64  	%rd71, %rd34, %rd36;
	ld.local.u64 	%rd37, [%rd1+8];
	shl.b64 	%rd38, %rd72, %r15;
	shr.u64 	%rd39, %rd37, 1;
	shr.u64 	%rd40, %rd39, %r24;
	or.b64  	%rd72, %rd38, %rd40;
$L__BB15_6:
	and.b32  	%r25, %r1, -2147483648;
	shr.u64 	%rd41, %rd71, 62;
	cvt.u32.u64 	%r26, %rd41;
	mov.b64 	{%r27, %r28}, %rd71;
	mov.b64 	{%r29, %r30}, %rd72;
	shf.l.wrap.b32 	%r31, %r30, %r27, 2;
	shf.l.wrap.b32 	%r32, %r27, %r28, 2;
	mov.b64 	%rd42, {%r31, %r32};
	shl.b64 	%rd43, %rd72, 2;
	shr.u64 	%rd44, %rd42, 63;
	cvt.u32.u64 	%r33, %rd44;
	add.s32 	%r34, %r33, %r26;
	setp.eq.s32 	%p6, %r25, 0;
	neg.s32 	%r35, %r34;
	selp.b32 	%r46, %r34, %r35, %p6;
	setp.gt.s64 	%p7, %rd42, -1;
	mov.b64 	%rd45, 0;
	{
	.reg .u32 %r0, %r1, %r2, %r3, %a0, %a1, %a2, %a3, %b0, %b1, %b2, %b3;
	mov.b64 	{%a0,%a1}, %rd45;
	mov.b64 	{%a2,%a3}, %rd45;
	mov.b64 	{%b0,%b1}, %rd43;
	mov.b64 	{%b2,%b3}, %rd42;
	sub.cc.u32 	%r0, %a0, %b0;
	subc.cc.u32 	%r1, %a1, %b1;
	subc.cc.u32 	%r2, %a2, %b2;
	subc.u32 	%r3, %a3, %b3;
	mov.b64 	%rd46, {%r0,%r1};
	mov.b64 	%rd47, {%r2,%r3};
	}
	xor.b32  	%r36, %r25, -2147483648;
	selp.b64 	%rd73, %rd42, %rd47, %p7;
	selp.b64 	%rd14, %rd43, %rd46, %p7;
	selp.b32 	%r17, %r25, %r36, %p7;
	clz.b64 	%r37, %rd73;
	cvt.u64.u32 	%rd15, %r37;
	setp.eq.s32 	%p8, %r37, 0;
	@%p8 bra 	$L__BB15_8;
	cvt.u32.u64 	%r38, %rd15;
	and.b32  	%r39, %r38, 63;
	shl.b64 	%rd48, %rd73, %r39;
	shr.u64 	%rd49, %rd14, 1;
	not.b32 	%r40, %r38;
	and.b32  	%r41, %r40, 63;
	shr.u64 	%rd50, %rd49, %r41;
	or.b64  	%rd73, %rd48, %rd50;
$L__BB15_8:
	mov.b64 	%rd51, -3958705157555305931;
	{
	.reg .u32 %r0, %r1, %r2, %r3, %alo, %ahi, %blo, %bhi;
	mov.b64 	{%alo,%ahi}, %rd73;
	mov.b64 	{%blo,%bhi}, %rd51;
	mul.lo.u32 	%r0, %alo, %blo;
	mul.hi.u32 	%r1, %alo, %blo;
	mad.lo.cc.u32 	%r1, %alo, %bhi, %r1;
	madc.hi.u32 	%r2, %alo, %bhi, 0;
	mad.lo.cc.u32 	%r1, %ahi, %blo, %r1;
	madc.hi.cc.u32 	%r2, %ahi, %blo, %r2;
	madc.hi.u32 	%r3, %ahi, %bhi, 0;
	mad.lo.cc.u32 	%r2, %ahi, %bhi, %r2;
	addc.u32 	%r3, %r3, 0;
	mov.b64 	%rd52, {%r0,%r1};
	mov.b64 	%rd53, {%r2,%r3};
	}
	setp.gt.s64 	%p9, %rd53, 0;
	{
	.reg .u32 %r0, %r1, %r2, %r3, %a0, %a1, %a2, %a3, %b0, %b1, %b2, %b3;
	mov.b64 	{%a0,%a1}, %rd52;
	mov.b64 	{%a2,%a3}, %rd53;
	mov.b64 	{%b0,%b1}, %rd52;
	mov.b64 	{%b2,%b3}, %rd53;
	add.cc.u32 	%r0, %a0, %b0;
	addc.cc.u32 	%r1, %a1, %b1;
	addc.cc.u32 	%r2, %a2, %b2;
	addc.u32 	%r3, %a3, %b3;
	mov.b64 	%rd54, {%r0,%r1};
	mov.b64 	%rd55, {%r2,%r3};
	}
	selp.b64 	%rd56, %rd55, %rd53, %p9;
	selp.s64 	%rd57, -1, 0, %p9;
	sub.s64 	%rd58, %rd57, %rd15;
	cvt.u64.u32 	%rd59, %r17;
	shl.b64 	%rd60, %rd59, 32;
	add.s64 	%rd61, %rd56, 1;
	shr.u64 	%rd62, %rd61, 10;
	add.s64 	%rd63, %rd62, 1;
	shr.u64 	%rd64, %rd63, 1;
	shl.b64 	%rd65, %rd58, 52;
	add.s64 	%rd66, %rd65, %rd64;
	add.s64 	%rd67, %rd66, 4602678819172646912;
	or.b64  	%rd68, %rd67, %rd60;
	mov.b64 	%fd4, %rd68;
$L__BB15_9:
	st.param.f64 	[func_retval0], %fd4;
	st.param.b32 	[func_retval0+8], %r46;
	ret;

}


// ===== COMPILED SASS (sm_100) =====

	.target	sm_100

	.elftype	@"ET_EXEC"


//--------------------- .note.nv.tkinfo           --------------------------
	.section	.note.nv.tkinfo,"",@"SHT_NOTE"
	.sectionflags	@"SHF_NOTE_NV_TKINFO"
	.tkinfo
        /*0018*/ 	.word	0x00000002
        /*0030*/ 	.string	""
        /*0030*/ 	.string	"ptxas"
        /*0030*/ 	.string	"Cuda compilation tools, release 13.0, V13.0.88"
        /*0030*/ 	.string	"Build cuda_13.0.r13.0/compiler.36424714_0"
        /*0030*/ 	.string	"-arch sm_100 -m 64 "



//--------------------- .note.nv.cuinfo           --------------------------
	.section	.note.nv.cuinfo,"",@"SHT_NOTE"
	.sectionflags	@"SHF_NOTE_NV_CUINFO"
        /*0018*/ 	.short	0x0002
        /*001a*/ 	.short	0x0064
        /*001c*/ 	.short	0x0082
	.zero		2


//--------------------- .nv.info                  --------------------------
	.section	.nv.info,"",@"SHT_CUDA_INFO"
	.align	4


	//----- nvinfo : EIATTR_REGCOUNT
	.align		4
        /*0000*/ 	.byte	0x04, 0x2f
        /*0002*/ 	.short	(.L_3 - .L_2)
	.align		4
.L_2:
        /*0004*/ 	.word	index@(_Z23derivativeFourierKernelP7double2)
        /*0008*/ 	.word	0x00000019


	//----- nvinfo : EIATTR_FRAME_SIZE
	.align		4
.L_3:
        /*000c*/ 	.byte	0x04, 0x11
        /*000e*/ 	.short	(.L_5 - .L_4)
	.align		4
.L_4:
        /*0010*/ 	.word	index@($__internal_2_$__cuda_sm20_div_rn_f64_full)
        /*0014*/ 	.word	0x00000000


	//----- nvinfo : EIATTR_FRAME_SIZE
	.align		4
.L_5:
        /*0018*/ 	.byte	0x04, 0x11
        /*001a*/ 	.short	(.L_7 - .L_6)
	.align		4
.L_6:
        /*001c*/ 	.word	index@(_Z23derivativeFourierKernelP7double2)
        /*0020*/ 	.word	0x00000000


	//----- nvinfo : EIATTR_REGCOUNT
	.align		4
.L_7:
        /*0024*/ 	.byte	0x04, 0x2f
        /*0026*/ 	.short	(.L_9 - .L_8)
	.align		4
.L_8:
        /*0028*/ 	.word	index@(_Z26derivative2ndFourierKernelP7double2)
        /*002c*/ 	.word	0x00000019


	//----- nvinfo : EIATTR_FRAME_SIZE
	.align		4
.L_9:
        /*0030*/ 	.byte	0x04, 0x11
        /*0032*/ 	.short	(.L_11 - .L_10)
	.align		4
.L_10:
        /*0034*/ 	.word	index@($__internal_1_$__cuda_sm20_div_rn_f64_full)
        /*0038*/ 	.word	0x00000000


	//----- nvinfo : EIATTR_FRAME_SIZE
	.align		4
.L_11:
        /*003c*/ 	.byte	0x04, 0x11
        /*003e*/ 	.short	(.L_13 - .L_12)
	.align		4
.L_12:
        /*0040*/ 	.word	index@(_Z26derivative2ndFourierKernelP7double2)
        /*0044*/ 	.word	0x00000000


	//----- nvinfo : EIATTR_REGCOUNT
	.align		4
.L_13:
        /*0048*/ 	.byte	0x04, 0x2f
        /*004a*/ 	.short	(.L_15 - .L_14)
	.align		4
.L_14:
        /*004c*/ 	.word	index@(_Z8pulseBinP7double2)
        /*0050*/ 	.word	0x0000000a


	//----- nvinfo : EIATTR_FRAME_SIZE
	.align		4
.L_15:
        /*0054*/ 	.byte	0x04, 0x11
        /*0056*/ 	.short	(.L_17 - .L_16)
	.align		4
.L_16:
        /*0058*/ 	.word	index@(_Z8pulseBinP7double2)
        /*005c*/ 	.word	0x00000000


	//----- nvinfo : EIATTR_REGCOUNT
	.align		4
.L_17:
        /*0060*/ 	.byte	0x04, 0x2f
        /*0062*/ 	.short	(.L_19 - .L_18)
	.align		4
.L_18:
        /*0064*/ 	.word	index@(_Z8pulseSinP7double2)
        /*0068*/ 	.word	0x0000001c


	//----- nvinfo : EIATTR_FRAME_SIZE
	.align		4
.L_19:
        /*006c*/ 	.byte	0x04, 0x11
        /*006e*/ 	.short	(.L_21 - .L_20)
	.align		4
.L_20:
        /*0070*/ 	.word	index@($_Z8pulseSinP7double2$__internal_trig_reduction_slowpathd)
        /*0074*/ 	.word	0x00000028


	//----- nvinfo : EIATTR_FRAME_SIZE
	.align		4
.L_21:
        /*0078*/ 	.byte	0x04, 0x11
        /*007a*/ 	.short	(.L_23 - .L_22)
	.align		4
.L_22:
        /*007c*/ 	.word	index@(_Z8pulseSinP7double2)
        /*0080*/ 	.word	0x00000028


	//----- nvinfo : EIATTR_REGCOUNT
	.align		4
.L_23:
        /*0084*/ 	.byte	0x04, 0x2f
        /*0086*/ 	.short	(.L_25 - .L_24)
	.align		4
.L_24:
        /*0088*/ 	.word	index@(_Z7pulseXXP7double2)
        /*008c*/ 	.word	0x0000000c


	//----- nvinfo : EIATTR_FRAME_SIZE
	.align		4
.L_25:
        /*0090*/ 	.byte	0x04, 0x11
        /*0092*/ 	.short	(.L_27 - .L_26)
	.align		4
.L_26:
        /*0094*/ 	.word	index@(_Z7pulseXXP7double2)
        /*0098*/ 	.word	0x00000000


	//----- nvinfo : EIATTR_REGCOUNT
	.align		4
.L_27:
        /*009c*/ 	.byte	0x04, 0x2f
        /*009e*/ 	.short	(.L_29 - .L_28)
	.align		4
.L_28:
        /*00a0*/ 	.word	index@(_Z10pulseGaussP7double2)
        /*00a4*/ 	.word	0x0000000e


	//----- nvinfo : EIATTR_FRAME_SIZE
	.align		4
.L_29:
        /*00a8*/ 	.byte	0x04, 0x11
        /*00aa*/ 	.short	(.L_31 - .L_30)
	.align		4
.L_30:
        /*00ac*/ 	.word	index@(_Z10pulseGaussP7double2)
        /*00b0*/ 	.word	0x00000000


	//----- nvinfo : EIATTR_REGCOUNT
	.align		4
.L_31:
        /*00b4*/ 	.byte	0x04, 0x2f
        /*00b6*/ 	.short	(.L_33 - .L_32)
	.align		4
.L_32:
        /*00b8*/ 	.word	index@(_Z7NormFFTP7double2)
        /*00bc*/ 	.word	0x0000000e


	//----- nvinfo : EIATTR_FRAME_SIZE
	.align		4
.L_33:
        /*00c0*/ 	.byte	0x04, 0x11
        /*00c2*/ 	.short	(.L_35 - .L_34)
	.align		4
.L_34:
        /*00c4*/ 	.word	index@(_Z7NormFFTP7double2)
        /*00c8*/ 	.word	0x00000000


	//----- nvinfo : EIATTR_REGCOUNT
	.align		4
.L_35:
        /*00cc*/ 	.byte	0x04, 0x2f
        /*00ce*/ 	.short	(.L_37 - .L_36)
	.align		4
.L_36:
        /*00d0*/ 	.word	index@(_Z11boundKernelP7double2)
        /*00d4*/ 	.word	0x00000008


	//----- nvinfo : EIATTR_FRAME_SIZE
	.align		4
.L_37:
        /*00d8*/ 	.byte	0x04, 0x11
        /*00da*/ 	.short	(.L_39 - .L_38)
	.align		4
.L_38:
        /*00dc*/ 	.word	index@(_Z11boundKernelP7double2)
        /*00e0*/ 	.word	0x00000000


	//----- nvinfo : EIATTR_REGCOUNT
	.align		4
.L_39:
        /*00e4*/ 	.byte	0x04, 0x2f
        /*00e6*/ 	.short	(.L_41 - .L_40)
	.align		4
.L_40:
        /*00e8*/ 	.word	index@(_Z14boundabsKernelP7double2)
        /*00ec*/ 	.word	0x0000001c


	//----- nvinfo : EIATTR_FRAME_SIZE
	.align		4
.L_41:
        /*00f0*/ 	.byte	0x04, 0x11
        /*00f2*/ 	.short	(.L_43 - .L_42)
	.align		4
.L_42:
        /*00f4*/ 	.word	index@($__internal_0_$__cuda_sm20_div_rn_f64_full)
        /*00f8*/ 	.word	0x00000000


	//----- nvinfo : EIATTR_FRAME_SIZE
	.align		4
.L_43:
        /*00fc*/ 	.byte	0x04, 0x11
        /*00fe*/ 	.short	(.L_45 - .L_44)
	.align		4
.L_44:
        /*0100*/ 	.word	index@(_Z14boundabsKernelP7double2)
        /*0104*/ 	.word	0x00000000


	//----- nvinfo : EIATTR_REGCOUNT
	.align		4
.L_45:
        /*0108*/ 	.byte	0x04, 0x2f
        /*010a*/ 	.short	(.L_47 - .L_46)
	.align		4
.L_46:
        /*010c*/ 	.word	index@(_Z15evaluateFKernelP7double2S0_S0_)
        /*0110*/ 	.word	0x00000016


	//----- nvinfo : EIATTR_FRAME_SIZE
	.align		4
.L_47:
        /*0114*/ 	.byte	0x04, 0x11
        /*0116*/ 	.short	(.L_49 - .L_48)
	.align		4
.L_48:
        /*0118*/ 	.word	index@(_Z15evaluateFKernelP7double2S0_S0_)
        /*011c*/ 	.word	0x00000000


	//----- nvinfo : EIATTR_REGCOUNT
	.align		4
.L_49:
        /*0120*/ 	.byte	0x04, 0x2f
        /*0122*/ 	.short	(.L_51 - .L_50)
	.align		4
.L_50:
        /*0124*/ 	.word	index@(_Z15incrementKernelP7double2S0_)
        /*0128*/ 	.word	0x0000000e


	//----- nvinfo : EIATTR_FRAME_SIZE
	.align		4
.L_51:
        /*012c*/ 	.byte	0x04, 0x11
        /*012e*/ 	.short	(.L_53 - .L_52)
	.align		4
.L_52:
        /*0130*/ 	.word	index@(_Z15incrementKernelP7double2S0_)
        /*0134*/ 	.word	0x00000000


	//----- nvinfo : EIATTR_REGCOUNT
	.align		4
.L_53:
        /*0138*/ 	.byte	0x04, 0x2f
        /*013a*/ 	.short	(.L_55 - .L_54)
	.align		4
.L_54:
        /*013c*/ 	.word	index@(_Z19incrementMul1KernelP7double2S0_S_)
        /*0140*/ 	.word	0x00000010


	//----- nvinfo : EIATTR_FRAME_SIZE
	.align		4
.L_55:
        /*0144*/ 	.byte	0x04, 0x11
        /*0146*/ 	.short	(.L_57 - .L_56)
	.align		4
.L_56:
        /*0148*/ 	.word	index@(_Z19incrementMul1KernelP7double2S0_S_)
        /*014c*/ 	.word	0x00000000


	//----- nvinfo : EIATTR_REGCOUNT
	.align		4
.L_57:
        /*0150*/ 	.byte	0x04, 0x2f
        /*0152*/ 	.short	(.L_59 - .L_58)
	.align		4
.L_58:
        /*0154*/ 	.word	index@(_Z19incrementMul0KernelP7double2S0_S_)
        /*0158*/ 	.word	0x00000010


	//----- nvinfo : EIATTR_FRAME_SIZE
	.align		4
.L_59:
        /*015c*/ 	.byte	0x04, 0x11
        /*015e*/ 	.short	(.L_61 - .L_60)
	.align		4
.L_60:
        /*0160*/ 	.word	index@(_Z19incrementMul0KernelP7double2S0_S_)
        /*0164*/ 	.word	0x00000000


	//----- nvinfo : EIATTR_REGCOUNT
	.align		4
.L_61:
        /*0168*/ 	.byte	0x04, 0x2f
        /*016a*/ 	.short	(.L_63 - .L_62)
	.align		4
.L_62:
        /*016c*/ 	.word	index@(_Z20incrementMul01KernelP7double2S0_S_S_)
        /*0170*/ 	.word	0x00000012


	//----- nvinfo : EIATTR_FRAME_SIZE
	.align		4
.L_63:
        /*0174*/ 	.byte	0x04, 0x11
        /*0176*/ 	.short	(.L_65 - .L_64)
	.align		4
.L_64:
        /*0178*/ 	.word	index@(_Z20incrementMul01KernelP7double2S0_S_S_)
        /*017c*/ 	.word	0x00000000


	//----- nvinfo : EIATTR_REGCOUNT
	.align		4
.L_65:
        /*0180*/ 	.byte	0x04, 0x2f
        /*0182*/ 	.short	(.L_67 - .L_66)
	.align		4
.L_66:
        /*0184*/ 	.word	index@(_Z10fillKernelP7double2S0_)
        /*0188*/ 	.word	0x0000000c


	//----- nvinfo : EIATTR_FRAME_SIZE
	.align		4
.L_67:
        /*018c*/ 	.byte	0x04, 0x11
        /*018e*/ 	.short	(.L_69 - .L_68)
	.align		4
.L_68:
        /*0190*/ 	.word	index@(_Z10fillKernelP7double2S0_)
        /*0194*/ 	.word	0x00000000


	//----- nvinfo : EIATTR_MIN_STACK_SIZE
	.align		4
.L_69:
        /*0198*/ 	.byte	0x04, 0x12
        /*019a*/ 	.short	(.L_71 - .L_70)
	.align		4
.L_70:
        /*019c*/ 	.word	index@(_Z10fillKernelP7double2S0_)
        /*01a0*/ 	.word	0x00000000


	//----- nvinfo : EIATTR_MIN_STACK_SIZE
	.align		4
.L_71:
        /*01a4*/ 	.byte	0x04, 0x12
        /*01a6*/ 	.short	(.L_73 - .L_72)
	.align		4
.L_72:
        /*01a8*/ 	.word	index@(_Z20incrementMul01KernelP7double2S0_S_S_)
        /*01ac*/ 	.word	0x00000000


	//----- nvinfo : EIATTR_MIN_STACK_SIZE
	.align		4
.L_73:
        /*01b0*/ 	.byte	0x04, 0x12
        /*01b2*/ 	.short	(.L_75 - .L_74)
	.align		4
.L_74:
        /*01b4*/ 	.word	index@(_Z19incrementMul0KernelP7double2S0_S_)
        /*01b8*/ 	.word	0x00000000


	//----- nvinfo : EIATTR_MIN_STACK_SIZE
	.align		4
.L_75:
        /*01bc*/ 	.byte	0x04, 0x12
        /*01be*/ 	.short	(.L_77 - .L_76)
	.align		4
.L_76:
        /*01c0*/ 	.word	index@(_Z19incrementMul1KernelP7double2S0_S_)
        /*01c4*/ 	.word	0x00000000


	//----- nvinfo : EIATTR_MIN_STACK_SIZE
	.align		4
.L_77:
        /*01c8*/ 	.byte	0x04, 0x12
        /*01ca*/ 	.short	(.L_79 - .L_78)
	.align		4
.L_78:
        /*01cc*/ 	.word	index@(_Z15incrementKernelP7double2S0_)
        /*01d0*/ 	.word	0x00000000


	//----- nvinfo : EIATTR_MIN_STACK_SIZE
	.align		4
.L_79:
        /*01d4*/ 	.byte	0x04, 0x12
        /*01d6*/ 	.short	(.L_81 - .L_80)
	.align		4
.L_80:
        /*01d8*/ 	.word	index@(_Z15evaluateFKernelP7double2S0_S0_)
        /*01dc*/ 	.word	0x00000000


	//----- nvinfo : EIATTR_MIN_STACK_SIZE
	.align		4
.L_81:
        /*01e0*/ 	.byte	0x04, 0x12
        /*01e2*/ 	.short	(.L_83 - .L_82)
	.align		4
.L_82:
        /*01e4*/ 	.word	index@(_Z14boundabsKernelP7double2)
        /*01e8*/ 	.word	0x00000000


	//----- nvinfo : EIATTR_MIN_STACK_SIZE
	.align		4
.L_83:
        /*01ec*/ 	.byte	0x04, 0x12
        /*01ee*/ 	.short	(.L_85 - .L_84)
	.align		4
.L_84:
        /*01f0*/ 	.word	index@(_Z11boundKernelP7double2)
        /*01f4*/ 	.word	0x00000000


	//----- nvinfo : EIATTR_MIN_STACK_SIZE
	.align		4
.L_85:
        /*01f8*/ 	.byte	0x04, 0x12
        /*01fa*/ 	.short	(.L_87 - .L_86)
	.align		4
.L_86:
        /*01fc*/ 	.word	index@(_Z7NormFFTP7double2)
        /*0200*/ 	.word	0x00000000


	//----- nvinfo : EIATTR_MIN_STACK_SIZE
	.align		4
.L_87:
        /*0204*/ 	.byte	0x04, 0x12
        /*0206*/ 	.short	(.L_89 - .L_88)
	.align		4
.L_88:
        /*0208*/ 	.word	index@(_Z10pulseGaussP7double2)
        /*020c*/ 	.word	0x00000000


	//----- nvinfo : EIATTR_MIN_STACK_SIZE
	.align		4
.L_89:
        /*0210*/ 	.byte	0x04, 0x12
        /*0212*/ 	.short	(.L_91 - .L_90)
	.align		4
.L_90:
        /*0214*/ 	.word	index@(_Z7pulseXXP7double2)
        /*0218*/ 	.word	0x00000000


	//----- nvinfo : EIATTR_MIN_STACK_SIZE
	.align		4
.L_91:
        /*021c*/ 	.byte	0x04, 0x12
        /*021e*/ 	.short	(.L_93 - .L_92)
	.align		4
.L_92:
        /*0220*/ 	.word	index@(_Z8pulseSinP7double2)
        /*0224*/ 	.word	0x00000028


	//----- nvinfo : EIATTR_MIN_STACK_SIZE
	.align		4
.L_93:
        /*0228*/ 	.byte	0x04, 0x12
        /*022a*/ 	.short	(.L_95 - .L_94)
	.align		4
.L_94:
        /*022c*/ 	.word	index@(_Z8pulseBinP7double2)
        /*0230*/ 	.word	0x00000000


	//----- nvinfo : EIATTR_MIN_STACK_SIZE
	.align		4
.L_95:
        /*0234*/ 	.byte	0x04, 0x12
        /*0236*/ 	.short	(.L_97 - .L_96)
	.align		4
.L_96:
        /*0238*/ 	.word	index@(_Z26derivative2ndFourierKernelP7double2)
        /*023c*/ 	.word	0x00000000


	//----- nvinfo : EIATTR_MIN_STACK_SIZE
	.align		4
.L_97:
        /*0240*/ 	.byte	0x04, 0x12
        /*0242*/ 	.short	(.L_99 - .L_98)
	.align		4
.L_98:
        /*0244*/ 	.word	index@(_Z23derivativeFourierKernelP7double2)
        /*0248*/ 	.word	0x00000000
.L_99:


//--------------------- .nv.compat                --------------------------
	.section	.nv.compat,"",@"SHT_CUDA_COMPAT_INFO"
	.align	4
        /*0000*/ 	.byte	0x02, 0x09, 0x00, 0x00, 0x02, 0x02, 0x01, 0x00, 0x02, 0x05, 0x05, 0x00, 0x03, 0x07, 0x01, 0x01
        /*0010*/ 	.byte	0x02, 0x03, 0x00, 0x00, 0x02, 0x06, 0x01, 0x00, 0x04, 0x0b, 0x08, 0x00, 0x01, 0x00, 0x00, 0x00
        /*0020*/ 	.byte	0x00, 0x00, 0x00, 0x00


//--------------------- .nv.info._Z10fillKernelP7double2S0_ --------------------------
	.section	.nv.info._Z10fillKernelP7double2S0_,"",@"SHT_CUDA_INFO"
	.sectionflags	@""
	.align	4


	//----- nvinfo : EIATTR_CUDA_API_VERSION
	.align		4
        /*0000*/ 	.byte	0x04, 0x37
        /*0002*/ 	.short	(.L_101 - .L_100)
.L_100:
        /*0004*/ 	.word	0x00000082


	//----- nvinfo : EIATTR_KPARAM_INFO
	.align		4
.L_101:
        /*0008*/ 	.byte	0x04, 0x17
        /*000a*/ 	.short	(.L_103 - .L_102)
.L_102:
        /*000c*/ 	.word	0x00000000
        /*0010*/ 	.short	0x0001
        /*0012*/ 	.short	0x0008
        /*0014*/ 	.byte	0x00, 0xf5, 0x21, 0x00


	//----- nvinfo : EIATTR_KPARAM_INFO
	.align		4
.L_103:
        /*0018*/ 	.byte	0x04, 0x17
        /*001a*/ 	.short	(.L_105 - .L_104)
.L_104:
        /*001c*/ 	.word	0x00000000
        /*0020*/ 	.short	0x0000
        /*0022*/ 	.short	0x0000
        /*0024*/ 	.byte	0x00, 0xf5, 0x21, 0x00


	//----- nvinfo : EIATTR_SPARSE_MMA_MASK
	.align		4
.L_105:
        /*0028*/ 	.byte	0x03, 0x50
        /*002a*/ 	.short	0x0000


	//----- nvinfo : EIATTR_MAXREG_COUNT
	.align		4
        /*002c*/ 	.byte	0x03, 0x1b
        /*002e*/ 	.short	0x00ff


	//----- nvinfo : EIATTR_MERCURY_ISA_VERSION
	.align		4
        /*0030*/ 	.byte	0x03, 0x5f
        /*0032*/ 	.short	0x0101


	//----- nvinfo : EIATTR_VRC_CTA_INIT_COUNT
	.align		4
        /*0034*/ 	.byte	0x02, 0x4a
	.zero		1
	.zero		1


	//----- nvinfo : EIATTR_EXIT_INSTR_OFFSETS
	.align		4
        /*0038*/ 	.byte	0x04, 0x1c
        /*003a*/ 	.short	(.L_107 - .L_106)


	//   ....[0]....
.L_106:
        /*003c*/ 	.word	0x00000060


	//   ....[1]....
        /*0040*/ 	.word	0x000000e0


	//----- nvinfo : EIATTR_CBANK_PARAM_SIZE
	.align		4
.L_107:
        /*0044*/ 	.byte	0x03, 0x19
        /*0046*/ 	.short	0x0010


	//----- nvinfo : EIATTR_PARAM_CBANK
	.align		4
        /*0048*/ 	.byte	0x04, 0x0a
        /*004a*/ 	.short	(.L_109 - .L_108)
	.align		4
.L_108:
        /*004c*/ 	.word	index@(.nv.constant0._Z10fillKernelP7double2S0_)
        /*0050*/ 	.short	0x0380
        /*0052*/ 	.short	0x0010


	//----- nvinfo : EIATTR_SW_WAR
	.align		4
.L_109:
        /*0054*/ 	.byte	0x04, 0x36
        /*0056*/ 	.short	(.L_111 - .L_110)
.L_110:
        /*0058*/ 	.word	0x00000008
.L_111:


//--------------------- .nv.info._Z20incrementMul01KernelP7double2S0_S_S_ --------------------------
	.section	.nv.info._Z20incrementMul01KernelP7double2S0_S_S_,"",@"SHT_CUDA_INFO"
	.sectionflags	@""
	.align	4


	//----- nvinfo : EIATTR_CUDA_API_VERSION
	.align		4
        /*0000*/ 	.byte	0x04, 0x37
        /*0002*/ 	.short	(.L_113 - .L_112)
.L_112:
        /*0004*/ 	.word	0x00000082


	//----- nvinfo : EIATTR_KPARAM_INFO
	.align		4
.L_113:
        /*0008*/ 	.byte	0x04, 0x17
        /*000a*/ 	.short	(.L_115 - .L_114)
.L_114:
        /*000c*/ 	.word	0x00000000
        /*0010*/ 	.short	0x0003
        /*0012*/ 	.short	0x0020
        /*0014*/ 	.byte	0x00, 0xf0, 0x41, 0x00


	//----- nvinfo : EIATTR_KPARAM_INFO
	.align		4
.L_115:
        /*0018*/ 	.byte	0x04, 0x17
        /*001a*/ 	.short	(.L_117 - .L_116)
.L_116:
        /*001c*/ 	.word	0x00000000
        /*0020*/ 	.short	0x0002
        /*0022*/ 	.short	0x0010
        /*0024*/ 	.byte	0x00, 0xf0, 0x41, 0x00


	//----- nvinfo : EIATTR_KPARAM_INFO
	.align		4
.L_117:
        /*0028*/ 	.byte	0x04, 0x17
        /*002a*/ 	.short	(.L_119 - .L_118)
.L_118:
        /*002c*/ 	.word	0x00000000
        /*0030*/ 	.short	0x0001
        /*0032*/ 	.short	0x0008
        /*0034*/ 	.byte	0x00, 0xf5, 0x21, 0x00


	//----- nvinfo : EIATTR_KPARAM_INFO
	.align		4
.L_119:
        /*0038*/ 	.byte	0x04, 0x17
        /*003a*/ 	.short	(.L_121 - .L_120)
.L_120:
        /*003c*/ 	.word	0x00000000
        /*0040*/ 	.short	0x0000
        /*0042*/ 	.short	0x0000
        /*0044*/ 	.byte	0x00, 0xf5, 0x21, 0x00


	//----- nvinfo : EIATTR_SPARSE_MMA_MASK
	.align		4
.L_121:
        /*0048*/ 	.byte	0x03, 0x50
        /*004a*/ 	.short	0x0000


	//----- nvinfo : EIATTR_MAXREG_COUNT
	.align		4
        /*004c*/ 	.byte	0x03, 0x1b
        /*004e*/ 	.short	0x00ff


	//----- nvinfo : EIATTR_MERCURY_ISA_VERSION
	.align		4
        /*0050*/ 	.byte	0x03, 0x5f
        /*0052*/ 	.short	0x0101


	//----- nvinfo : EIATTR_VRC_CTA_INIT_COUNT
	.align		4
        /*0054*/ 	.byte	0x02, 0x4a
	.zero		1
	.zero		1


	//----- nvinfo : EIATTR_EXIT_INSTR_OFFSETS
	.align		4
        /*0058*/ 	.byte	0x04, 0x1c
        /*005a*/ 	.short	(.L_123 - .L_122)


	//   ....[0]....
.L_122:
        /*005c*/ 	.word	0x00000060


	//   ....[1]....
        /*0060*/ 	.word	0x000001b0


	//----- nvinfo : EIATTR_CBANK_PARAM_SIZE
	.align		4
.L_123:
        /*0064*/ 	.byte	0x03, 0x19
        /*0066*/ 	.short	0x0030


	//----- nvinfo : EIATTR_PARAM_CBANK
	.align		4
        /*0068*/ 	.byte	0x04, 0x0a
        /*006a*/ 	.short	(.L_125 - .L_124)
	.align		4
.L_124:
        /*006c*/ 	.word	index@(.nv.constant0._Z20incrementMul01KernelP7double2S0_S_S_)
        /*0070*/ 	.short	0x0380
        /*0072*/ 	.short	0x0030


	//----- nvinfo : EIATTR_SW_WAR
	.align		4
.L_125:
        /*0074*/ 	.byte	0x04, 0x36
        /*0076*/ 	.short	(.L_127 - .L_126)
.L_126:
        /*0078*/ 	.word	0x00000008
.L_127:


//--------------------- .nv.info._Z19incrementMul0KernelP7double2S0_S_ --------------------------
	.section	.nv.info._Z19incrementMul0KernelP7double2S0_S_,"",@"SHT_CUDA_INFO"
	.sectionflags	@""
	.align	4


	//----- nvinfo : EIATTR_CUDA_API_VERSION
	.align		4
        /*0000*/ 	.byte	0x04, 0x37
        /*0002*/ 	.short	(.L_129 - .L_128)
.L_128:
        /*0004*/ 	.word	0x00000082


	//----- nvinfo : EIATTR_KPARAM_INFO
	.align		4
.L_129:
        /*0008*/ 	.byte	0x04, 0x17
        /*000a*/ 	.short	(.L_131 - .L_130)
.L_130:
        /*000c*/ 	.word	0x00000000
        /*0010*/ 	.short	0x0002
        /*0012*/ 	.short	0x0010
        /*0014*/ 	.byte	0x00, 0xf0, 0x41, 0x00


	//----- nvinfo : EIATTR_KPARAM_INFO
	.align		4
.L_131:
        /*0018*/ 	.byte	0x04, 0x17
        /*001a*/ 	.short	(.L_133 - .L_132)
.L_132:
        /*001c*/ 	.word	0x00000000
        /*0020*/ 	.short	0x0001
        /*0022*/ 	.short	0x0008
        /*0024*/ 	.byte	0x00, 0xf5, 0x21, 0x00


	//----- nvinfo : EIATTR_KPARAM_INFO
	.align		4
.L_133:
        /*0028*/ 	.byte	0x04, 0x17
        /*002a*/ 	.short	(.L_135 - .L_134)
.L_134:
        /*002c*/ 	.word	0x00000000
        /*0030*/ 	.short	0x0000
        /*0032*/ 	.short	0x0000
        /*0034*/ 	.byte	0x00, 0xf5, 0x21, 0x00


	//----- nvinfo : EIATTR_SPARSE_MMA_MASK
	.align		4
.L_135:
        /*0038*/ 	.byte	0x03, 0x50
        /*003a*/ 	.short	0x0000


	//----- nvinfo : EIATTR_MAXREG_COUNT
	.align		4
        /*003c*/ 	.byte	0x03, 0x1b
        /*003e*/ 	.short	0x00ff


	//----- nvinfo : EIATTR_MERCURY_ISA_VERSION
	.align		4
        /*0040*/ 	.byte	0x03, 0x5f
        /*0042*/ 	.short	0x0101


	//----- nvinfo : EIATTR_VRC_CTA_INIT_COUNT
	.align		4
        /*0044*/ 	.byte	0x02, 0x4a
	.zero		1
	.zero		1


	//----- nvinfo : EIATTR_EXIT_INSTR_OFFSETS
	.align		4
        /*0048*/ 	.byte	0x04, 0x1c
        /*004a*/ 	.short	(.L_137 - .L_136)


	//   ....[0]....
.L_136:
        /*004c*/ 	.word	0x00000060


	//   ....[1]....
        /*0050*/ 	.word	0x00000160


	//----- nvinfo : EIATTR_CBANK_PARAM_SIZE
	.align		4
.L_137:
        /*0054*/ 	.byte	0x03, 0x19
        /*0056*/ 	.short	0x0020


	//----- nvinfo : EIATTR_PARAM_CBANK
	.align		4
        /*0058*/ 	.byte	0x04, 0x0a
        /*005a*/ 	.short	(.L_139 - .L_138)
	.align		4
.L_138:
        /*005c*/ 	.word	index@(.nv.constant0._Z19incrementMul0KernelP7double2S0_S_)
        /*0060*/ 	.short	0x0380
        /*0062*/ 	.short	0x0020


	//----- nvinfo : EIATTR_SW_WAR
	.align		4
.L_139:
        /*0064*/ 	.byte	0x04, 0x36
        /*0066*/ 	.short	(.L_141 - .L_140)
.L_140:
        /*0068*/ 	.word	0x00000008
.L_141:


//--------------------- .nv.info._Z19incrementMul1KernelP7double2S0_S_ --------------------------
	.section	.nv.info._Z19incrementMul1KernelP7double2S0_S_,"",@"SHT_CUDA_INFO"
	.sectionflags	@""
	.align	4


	//----- nvinfo : EIATTR_CUDA_API_VERSION
	.align		4
        /*0000*/ 	.byte	0x04, 0x37
        /*0002*/ 	.short	(.L_143 - .L_142)
.L_142:
        /*0004*/ 	.word	0x00000082


	//----- nvinfo : EIATTR_KPARAM_INFO
	.align		4
.L_143:
        /*0008*/ 	.byte	0x04, 0x17
        /*000a*/ 	.short	(.L_145 - .L_144)
.L_144:
        /*000c*/ 	.word	0x00000000
        /*0010*/ 	.short	0x0002
        /*0012*/ 	.short	0x0010
        /*0014*/ 	.byte	0x00, 0xf0, 0x41, 0x00


	//----- nvinfo : EIATTR_KPARAM_INFO
	.align		4
.L_145:
        /*0018*/ 	.byte	0x04, 0x17
        /*001a*/ 	.short	(.L_147 - .L_146)
.L_146:
        /*001c*/ 	.word	0x00000000
        /*0020*/ 	.short	0x0001
        /*0022*/ 	.short	0x0008
        /*0024*/ 	.byte	0x00, 0xf5, 0x21, 0x00


	//----- nvinfo : EIATTR_KPARAM_INFO
	.align		4
.L_147:
        /*0028*/ 	.byte	0x04, 0x17
        /*002a*/ 	.short	(.L_149 - .L_148)
.L_148:
        /*002c*/ 	.word	0x00000000
        /*0030*/ 	.short	0x0000
        /*0032*/ 	.short	0x0000
        /*0034*/ 	.byte	0x00, 0xf5, 0x21, 0x00


	//----- nvinfo : EIATTR_SPARSE_MMA_MASK
	.align		4
.L_149:
        /*0038*/ 	.byte	0x03, 0x50
        /*003a*/ 	.short	0x0000


	//----- nvinfo : EIATTR_MAXREG_COUNT
	.align		4
        /*003c*/ 	.byte	0x03, 0x1b
        /*003e*/ 	.short	0x00ff


	//----- nvinfo : EIATTR_MERCURY_ISA_VERSION
	.align		4
        /*0040*/ 	.byte	0x03, 0x5f
        /*0042*/ 	.short	0x0101


	//----- nvinfo : EIATTR_VRC_CTA_INIT_COUNT
	.align		4
        /*0044*/ 	.byte	0x02, 0x4a
	.zero		1
	.zero		1


	//----- nvinfo : EIATTR_EXIT_INSTR_OFFSETS
	.align		4
        /*0048*/ 	.byte	0x04, 0x1c
        /*004a*/ 	.short	(.L_151 - .L_150)


	//   ....[0]....
.L_150:
        /*004c*/ 	.word	0x00000060


	//   ....[1]....
        /*0050*/ 	.word	0x00000160


	//----- nvinfo : EIATTR_CBANK_PARAM_SIZE
	.align		4
.L_151:
        /*0054*/ 	.byte	0x03, 0x19
        /*0056*/ 	.short	0x0020


	//----- nvinfo : EIATTR_PARAM_CBANK
	.align		4
        /*0058*/ 	.byte	0x04, 0x0a
        /*005a*/ 	.short	(.L_153 - .L_152)
	.align		4
.L_152:
        /*005c*/ 	.word	index@(.nv.constant0._Z19incrementMul1KernelP7double2S0_S_)
        /*0060*/ 	.short	0x0380
        /*0062*/ 	.short	0x0020


	//----- nvinfo : EIATTR_SW_WAR
	.align		4
.L_153:
        /*0064*/ 	.byte	0x04, 0x36
        /*0066*/ 	.short	(.L_155 - .L_154)
.L_154:
        /*0068*/ 	.word	0x00000008
.L_155:


//--------------------- .nv.info._Z15incrementKernelP7double2S0_ --------------------------
	.section	.nv.info._Z15incrementKernelP7double2S0_,"",@"SHT_CUDA_INFO"
	.sectionflags	@""
	.align	4


	//----- nvinfo : EIATTR_CUDA_API_VERSION
	.align		4
        /*0000*/ 	.byte	0x04, 0x37
        /*0002*/ 	.short	(.L_157 - .L_156)
.L_156:
        /*0004*/ 	.word	0x00000082


	//----- nvinfo : EIATTR_KPARAM_INFO
	.align		4
.L_157:
        /*0008*/ 	.byte	0x04, 0x17
        /*000a*/ 	.short	(.L_159 - .L_158)
.L_158:
        /*000c*/ 	.word	0x00000000
        /*0010*/ 	.short	0x0001
        /*0012*/ 	.short	0x0008
        /*0014*/ 	.byte	0x00, 0xf5, 0x21, 0x00


	//----- nvinfo : EIATTR_KPARAM_INFO
	.align		4
.L_159:
        /*0018*/ 	.byte	0x04, 0x17
        /*001a*/ 	.short	(.L_161 - .L_160)
.L_160:
        /*001c*/ 	.word	0x00000000
        /*0020*/ 	.short	0x0000
        /*0022*/ 	.short	0x0000
        /*0024*/ 	.byte	0x00, 0xf5, 0x21, 0x00


	//----- nvinfo : EIATTR_SPARSE_MMA_MASK
	.align		4
.L_161:
        /*0028*/ 	.byte	0x03, 0x50
        /*002a*/ 	.short	0x0000


	//----- nvinfo : EIATTR_MAXREG_COUNT
	.align		4
        /*002c*/ 	.byte	0x03, 0x1b
        /*002e*/ 	.short	0x00ff


	//----- nvinfo : EIATTR_MERCURY_ISA_VERSION
	.align		4
        /*0030*/ 	.byte	0x03, 0x5f
        /*0032*/ 	.short	0x0101


	//----- nvinfo : EIATTR_VRC_CTA_INIT_COUNT
	.align		4
        /*0034*/ 	.byte	0x02, 0x4a
	.zero		1
	.zero		1


	//----- nvinfo : EIATTR_EXIT_INSTR_OFFSETS
	.align		4
        /*0038*/ 	.byte	0x04, 0x1c
        /*003a*/ 	.short	(.L_163 - .L_162)


	//   ....[0]....
.L_162:
        /*003c*/ 	.word	0x00000060


	//   ....[1]....
        /*0040*/ 	.word	0x00000110


	//----- nvinfo : EIATTR_CBANK_PARAM_SIZE
	.align		4
.L_163:
        /*0044*/ 	.byte	0x03, 0x19
        /*0046*/ 	.short	0x0010


	//----- nvinfo : EIATTR_PARAM_CBANK
	.align		4
        /*0048*/ 	.byte	0x04, 0x0a
        /*004a*/ 	.short	(.L_165 - .L_164)
	.align		4
.L_164:
        /*004c*/ 	.word	index@(.nv.constant0._Z15incrementKernelP7double2S0_)
        /*0050*/ 	.short	0x0380
        /*0052*/ 	.short	0x0010


	//----- nvinfo : EIATTR_SW_WAR
	.align		4
.L_165:
        /*0054*/ 	.byte	0x04, 0x36
        /*0056*/ 	.short	(.L_167 - .L_166)
.L_166:
        /*0058*/ 	.word	0x00000008
.L_167:


//--------------------- .nv.info._Z15evaluateFKernelP7double2S0_S0_ --------------------------
	.section	.nv.info._Z15evaluateFKernelP7double2S0_S0_,"",@"SHT_CUDA_INFO"
	.sectionflags	@""
	.align	4


	//----- nvinfo : EIATTR_CUDA_API_VERSION
	.align		4
        /*0000*/ 	.byte	0x04, 0x37
        /*0002*/ 	.short	(.L_169 - .L_168)
.L_168:
        /*0004*/ 	.word	0x00000082


	//----- nvinfo : EIATTR_KPARAM_INFO
	.align		4
.L_169:
        /*0008*/ 	.byte	0x04, 0x17
        /*000a*/ 	.short	(.L_171 - .L_170)
.L_170:
        /*000c*/ 	.word	0x00000000
        /*0010*/ 	.short	0x0002
        /*0012*/ 	.short	0x0010
        /*0014*/ 	.byte	0x00, 0xf5, 0x21, 0x00


	//----- nvinfo : EIATTR_KPARAM_INFO
	.align		4
.L_171:
        /*0018*/ 	.byte	0x04, 0x17
        /*001a*/ 	.short	(.L_173 - .L_172)
.L_172:
        /*001c*/ 	.word	0x00000000
        /*0020*/ 	.short	0x0001
        /*0022*/ 	.short	0x0008
        /*0024*/ 	.byte	0x00, 0xf5, 0x21, 0x00


	//----- nvinfo : EIATTR_KPARAM_INFO
	.align		4
.L_173:
        /*0028*/ 	.byte	0x04, 0x17
        /*002a*/ 	.short	(.L_175 - .L_174)
.L_174:
        /*002c*/ 	.word	0x00000000
        /*0030*/ 	.short	0x0000
        /*0032*/ 	.short	0x0000
        /*0034*/ 	.byte	0x00, 0xf5, 0x21, 0x00


	//----- nvinfo : EIATTR_SPARSE_MMA_MASK
	.align		4
.L_175:
        /*0038*/ 	.byte	0x03, 0x50
        /*003a*/ 	.short	0x0000


	//----- nvinfo : EIATTR_MAXREG_COUNT
	.align		4
        /*003c*/ 	.byte	0x03, 0x1b
        /*003e*/ 	.short	0x00ff


	//----- nvinfo : EIATTR_MERCURY_ISA_VERSION
	.align		4
        /*0040*/ 	.byte	0x03, 0x5f
        /*0042*/ 	.short	0x0101


	//----- nvinfo : EIATTR_VRC_CTA_INIT_COUNT
	.align		4
        /*0044*/ 	.byte	0x02, 0x4a
	.zero		1
	.zero		1


	//----- nvinfo : EIATTR_EXIT_INSTR_OFFSETS
	.align		4
        /*0048*/ 	.byte	0x04, 0x1c
        /*004a*/ 	.short	(.L_177 - .L_176)


	//   ....[0]....
.L_176:
        /*004c*/ 	.word	0x00000060


	//   ....[1]....
        /*0050*/ 	.word	0x00000210


	//----- nvinfo : EIATTR_CBANK_PARAM_SIZE
	.align		4
.L_177:
        /*0054*/ 	.byte	0x03, 0x19
        /*0056*/ 	.short	0x0018


	//----- nvinfo : EIATTR_PARAM_CBANK
	.align		4
        /*0058*/ 	.byte	0x04, 0x0a
        /*005a*/ 	.short	(.L_179 - .L_178)
	.align		4
.L_178:
        /*005c*/ 	.word	index@(.nv.constant0._Z15evaluateFKernelP7double2S0_S0_)
        /*0060*/ 	.short	0x0380
        /*0062*/ 	.short	0x0018


	//----- nvinfo : EIATTR_SW_WAR
	.align		4
.L_179:
        /*0064*/ 	.byte	0x04, 0x36
        /*0066*/ 	.short	(.L_181 - .L_180)
.L_180:
        /*0068*/ 	.word	0x00000008
.L_181:


//--------------------- .nv.info._Z14boundabsKernelP7double2 --------------------------
	.section	.nv.info._Z14boundabsKernelP7double2,"",@"SHT_CUDA_INFO"
	.sectionflags	@""
	.align	4


	//----- nvinfo : EIATTR_CUDA_API_VERSION
	.align		4
        /*0000*/ 	.byte	0x04, 0x37
        /*0002*/ 	.short	(.L_183 - .L_182)
.L_182:
        /*0004*/ 	.word	0x00000082


	//----- nvinfo : EIATTR_KPARAM_INFO
	.align		4
.L_183:
        /*0008*/ 	.byte	0x04, 0x17
        /*000a*/ 	.short	(.L_185 - .L_184)
.L_184:
        /*000c*/ 	.word	0x00000000
        /*0010*/ 	.short	0x0000
        /*0012*/ 	.short	0x0000
        /*0014*/ 	.byte	0x00, 0xf5, 0x21, 0x00


	//----- nvinfo : EIATTR_SPARSE_MMA_MASK
	.align		4
.L_185:
        /*0018*/ 	.byte	0x03, 0x50
        /*001a*/ 	.short	0x0000


	//----- nvinfo : EIATTR_MAXREG_COUNT
	.align		4
        /*001c*/ 	.byte	0x03, 0x1b
        /*001e*/ 	.short	0x00ff


	//----- nvinfo : EIATTR_MERCURY_ISA_VERSION
	.align		4
        /*0020*/ 	.byte	0x03, 0x5f
        /*0022*/ 	.short	0x0101


	//----- nvinfo : EIATTR_VRC_CTA_INIT_COUNT
	.align		4
        /*0024*/ 	.byte	0x02, 0x4a
	.zero		1
	.zero		1


	//----- nvinfo : EIATTR_EXIT_INSTR_OFFSETS
	.align		4
        /*0028*/ 	.byte	0x04, 0x1c
        /*002a*/ 	.short	(.L_187 - .L_186)


	//   ....[0]....
.L_186:
        /*002c*/ 	.word	0x000002c0


	//----- nvinfo : EIATTR_CRS_STACK_SIZE
	.align		4
.L_187:
        /*0030*/ 	.byte	0x04, 0x1e
        /*0032*/ 	.short	(.L_189 - .L_188)
.L_188:
        /*0034*/ 	.word	0x00000000


	//----- nvinfo : EIATTR_CBANK_PARAM_SIZE
	.align		4
.L_189:
        /*0038*/ 	.byte	0x03, 0x19
        /*003a*/ 	.short	0x0008


	//----- nvinfo : EIATTR_PARAM_CBANK
	.align		4
        /*003c*/ 	.byte	0x04, 0x0a
        /*003e*/ 	.short	(.L_191 - .L_190)
	.align		4
.L_190:
        /*0040*/ 	.word	index@(.nv.constant0._Z14boundabsKernelP7double2)
        /*0044*/ 	.short	0x0380
        /*0046*/ 	.short	0x0008


	//----- nvinfo : EIATTR_SW_WAR
	.align		4
.L_191:
        /*0048*/ 	.byte	0x04, 0x36
        /*004a*/ 	.short	(.L_193 - .L_192)
.L_192:
        /*004c*/ 	.word	0x00000008
.L_193:


//--------------------- .nv.info._Z11boundKernelP7double2 --------------------------
	.section	.nv.info._Z11boundKernelP7double2,"",@"SHT_CUDA_INFO"
	.sectionflags	@""
	.align	4


	//----- nvinfo : EIATTR_CUDA_API_VERSION
	.align		4
        /*0000*/ 	.byte	0x04, 0x37
        /*0002*/ 	.short	(.L_195 - .L_194)
.L_194:
        /*0004*/ 	.word	0x00000082


	//----- nvinfo : EIATTR_KPARAM_INFO
	.align		4
.L_195:
        /*0008*/ 	.byte	0x04, 0x17
        /*000a*/ 	.short	(.L_197 - .L_196)
.L_196:
        /*000c*/ 	.word	0x00000000
        /*0010*/ 	.short	0x0000
        /*0012*/ 	.short	0x0000
        /*0014*/ 	.byte	0x00, 0xf5, 0x21, 0x00


	//----- nvinfo : EIATTR_SPARSE_MMA_MASK
	.align		4
.L_197:
        /*0018*/ 	.byte	0x03, 0x50
        /*001a*/ 	.short	0x0000


	//----- nvinfo : EIATTR_MAXREG_COUNT
	.align		4
        /*001c*/ 	.byte	0x03, 0x1b
        /*001e*/ 	.short	0x00ff


	//----- nvinfo : EIATTR_MERCURY_ISA_VERSION
	.align		4
        /*0020*/ 	.byte	0x03, 0x5f
        /*0022*/ 	.short	0x0101


	//----- nvinfo : EIATTR_VRC_CTA_INIT_COUNT
	.align		4
        /*0024*/ 	.byte	0x02, 0x4a
	.zero		1
	.zero		1


	//----- nvinfo : EIATTR_EXIT_INSTR_OFFSETS
	.align		4
        /*0028*/ 	.byte	0x04, 0x1c
        /*002a*/ 	.short	(.L_199 - .L_198)


	//   ....[0]....
.L_198:
        /*002c*/ 	.word	0x00000070


	//----- nvinfo : EIATTR_CBANK_PARAM_SIZE
	.align		4
.L_199:
        /*0030*/ 	.byte	0x03, 0x19
        /*0032*/ 	.short	0x0008


	//----- nvinfo : EIATTR_PARAM_CBANK
	.align		4
        /*0034*/ 	.byte	0x04, 0x0a
        /*0036*/ 	.short	(.L_201 - .L_200)
	.align		4
.L_200:
        /*0038*/ 	.word	index@(.nv.constant0._Z11boundKernelP7double2)
        /*003c*/ 	.short	0x0380
        /*003e*/ 	.short	0x0008


	//----- nvinfo : EIATTR_SW_WAR
	.align		4
.L_201:
        /*0040*/ 	.byte	0x04, 0x36
        /*0042*/ 	.short	(.L_203 - .L_202)
.L_202:
        /*0044*/ 	.word	0x00000008
.L_203:


//--------------------- .nv.info._Z7NormFFTP7double2 --------------------------
	.section	.nv.info._Z7NormFFTP7double2,"",@"SHT_CUDA_INFO"
	.sectionflags	@""
	.align	4


	//----- nvinfo : EIATTR_CUDA_API_VERSION
	.align		4
        /*0000*/ 	.byte	0x04, 0x37
        /*0002*/ 	.short	(.L_205 - .L_204)
.L_204:
        /*0004*/ 	.word	0x00000082


	//----- nvinfo : EIATTR_KPARAM_INFO
	.align		4
.L_205:
        /*0008*/ 	.byte	0x04, 0x17
        /*000a*/ 	.short	(.L_207 - .L_206)
.L_206:
        /*000c*/ 	.word	0x00000000
        /*0010*/ 	.short	0x0000
        /*0012*/ 	.short	0x0000
        /*0014*/ 	.byte	0x00, 0xf5, 0x21, 0x00


	//----- nvinfo : EIATTR_SPARSE_MMA_MASK
	.align		4
.L_207:
        /*0018*/ 	.byte	0x03, 0x50
        /*001a*/ 	.short	0x0000


	//----- nvinfo : EIATTR_MAXREG_COUNT
	.align		4
        /*001c*/ 	.byte	0x03, 0x1b
        /*001e*/ 	.short	0x00ff


	//----- nvinfo : EIATTR_MERCURY_ISA_VERSION
	.align		4
        /*0020*/ 	.byte	0x03, 0x5f
        /*0022*/ 	.short	0x0101


	//----- nvinfo : EIATTR_VRC_CTA_INIT_COUNT
	.align		4
        /*0024*/ 	.byte	0x02, 0x4a
	.zero		1
	.zero		1


	//----- nvinfo : EIATTR_EXIT_INSTR_OFFSETS
	.align		4
        /*0028*/ 	.byte	0x04, 0x1c
        /*002a*/ 	.short	(.L_209 - .L_208)


	//   ....[0]....
.L_208:
        /*002c*/ 	.word	0x000000e0


	//----- nvinfo : EIATTR_CBANK_PARAM_SIZE
	.align		4
.L_209:
        /*0030*/ 	.byte	0x03, 0x19
        /*0032*/ 	.short	0x0008


	//----- nvinfo : EIATTR_PARAM_CBANK
	.align		4
        /*0034*/ 	.byte	0x04, 0x0a
        /*0036*/ 	.short	(.L_211 - .L_210)
	.align		4
.L_210:
        /*0038*/ 	.word	index@(.nv.constant0._Z7NormFFTP7double2)
        /*003c*/ 	.short	0x0380
        /*003e*/ 	.short	0x0008


	//----- nvinfo : EIATTR_SW_WAR
	.align		4
.L_211:
        /*0040*/ 	.byte	0x04, 0x36
        /*0042*/ 	.short	(.L_213 - .L_212)
.L_212:
        /*0044*/ 	.word	0x00000008
.L_213:


//--------------------- .nv.info._Z10pulseGaussP7double2 --------------------------
	.section	.nv.info._Z10pulseGaussP7double2,"",@"SHT_CUDA_INFO"
	.sectionflags	@""
	.align	4


	//----- nvinfo : EIATTR_CUDA_API_VERSION
	.align		4
        /*0000*/ 	.byte	0x04, 0x37
        /*0002*/ 	.short	(.L_215 - .L_214)
.L_214:
        /*0004*/ 	.word	0x00000082


	//----- nvinfo : EIATTR_KPARAM_INFO
	.align		4
.L_215:
        /*0008*/ 	.byte	0x04, 0x17
        /*000a*/ 	.short	(.L_217 - .L_216)
.L_216:
        /*000c*/ 	.word	0x00000000
        /*0010*/ 	.short	0x0000
        /*0012*/ 	.short	0x0000
        /*0014*/ 	.byte	0x00, 0xf5, 0x21, 0x00


	//----- nvinfo : EIATTR_SPARSE_MMA_MASK
	.align		4
.L_217:
        /*0018*/ 	.byte	0x03, 0x50
        /*001a*/ 	.short	0x0000


	//----- nvinfo : EIATTR_MAXREG_COUNT
	.align		4
        /*001c*/ 	.byte	0x03, 0x1b
        /*001e*/ 	.short	0x00ff


	//----- nvinfo : EIATTR_MERCURY_ISA_VERSION
	.align		4
        /*0020*/ 	.byte	0x03, 0x5f
        /*0022*/ 	.short	0x0101


	//----- nvinfo : EIATTR_VRC_CTA_INIT_COUNT
	.align		4
        /*0024*/ 	.byte	0x02, 0x4a
	.zero		1
	.zero		1


	//----- nvinfo : EIATTR_EXIT_INSTR_OFFSETS
	.align		4
        /*0028*/ 	.byte	0x04, 0x1c
        /*002a*/ 	.short	(.L_219 - .L_218)


	//   ....[0]....
.L_218:
        /*002c*/ 	.word	0x00000060


	//   ....[1]....
        /*0030*/ 	.word	0x000004e0


	//----- nvinfo : EIATTR_CRS_STACK_SIZE
	.align		4
.L_219:
        /*0034*/ 	.byte	0x04, 0x1e
        /*0036*/ 	.short	(.L_221 - .L_220)
.L_220:
        /*0038*/ 	.word	0x00000000


	//----- nvinfo : EIATTR_CBANK_PARAM_SIZE
	.align		4
.L_221:
        /*003c*/ 	.byte	0x03, 0x19
        /*003e*/ 	.short	0x0008


	//----- nvinfo : EIATTR_PARAM_CBANK
	.align		4
        /*0040*/ 	.byte	0x04, 0x0a
        /*0042*/ 	.short	(.L_223 - .L_222)
	.align		4
.L_222:
        /*0044*/ 	.word	index@(.nv.constant0._Z10pulseGaussP7double2)
        /*0048*/ 	.short	0x0380
        /*004a*/ 	.short	0x0008


	//----- nvinfo : EIATTR_SW_WAR
	.align		4
.L_223:
        /*004c*/ 	.byte	0x04, 0x36
        /*004e*/ 	.short	(.L_225 - .L_224)
.L_224:
        /*0050*/ 	.word	0x00000008
.L_225:


//--------------------- .nv.info._Z7pulseXXP7double2 --------------------------
	.section	.nv.info._Z7pulseXXP7double2,"",@"SHT_CUDA_INFO"
	.sectionflags	@""
	.align	4


	//----- nvinfo : EIATTR_CUDA_API_VERSION
	.align		4
        /*0000*/ 	.byte	0x04, 0x37
        /*0002*/ 	.short	(.L_227 - .L_226)
.L_226:
        /*0004*/ 	.word	0x00000082


	//----- nvinfo : EIATTR_KPARAM_INFO
	.align		4
.L_227:
        /*0008*/ 	.byte	0x04, 0x17
        /*000a*/ 	.short	(.L_229 - .L_228)
.L_228:
        /*000c*/ 	.word	0x00000000
        /*0010*/ 	.short	0x0000
        /*0012*/ 	.short	0x0000
        /*0014*/ 	.byte	0x00, 0xf5, 0x21, 0x00


	//----- nvinfo : EIATTR_SPARSE_MMA_MASK
	.align		4
.L_229:
        /*0018*/ 	.byte	0x03, 0x50
        /*001a*/ 	.short	0x0000


	//----- nvinfo : EIATTR_MAXREG_COUNT
	.align		4
        /*001c*/ 	.byte	0x03, 0x1b
        /*001e*/ 	.short	0x00ff


	//----- nvinfo : EIATTR_MERCURY_ISA_VERSION
	.align		4
        /*0020*/ 	.byte	0x03, 0x5f
        /*0022*/ 	.short	0x0101


	//----- nvinfo : EIATTR_VRC_CTA_INIT_COUNT
	.align		4
        /*0024*/ 	.byte	0x02, 0x4a
	.zero		1
	.zero		1


	//----- nvinfo : EIATTR_EXIT_INSTR_OFFSETS
	.align		4
        /*0028*/ 	.byte	0x04, 0x1c
        /*002a*/ 	.short	(.L_231 - .L_230)


	//   ....[0]....
.L_230:
        /*002c*/ 	.word	0x000000f0


	//----- nvinfo : EIATTR_CBANK_PARAM_SIZE
	.align		4
.L_231:
        /*0030*/ 	.byte	0x03, 0x19
        /*0032*/ 	.short	0x0008


	//----- nvinfo : EIATTR_PARAM_CBANK
	.align		4
        /*0034*/ 	.byte	0x04, 0x0a
        /*0036*/ 	.short	(.L_233 - .L_232)
	.align		4
.L_232:
        /*0038*/ 	.word	index@(.nv.constant0._Z7pulseXXP7double2)
        /*003c*/ 	.short	0x0380
        /*003e*/ 	.short	0x0008


	//----- nvinfo : EIATTR_SW_WAR
	.align		4
.L_233:
        /*0040*/ 	.byte	0x04, 0x36
        /*0042*/ 	.short	(.L_235 - .L_234)
.L_234:
        /*0044*/ 	.word	0x00000008
.L_235:


//--------------------- .nv.info._Z8pulseSinP7double2 --------------------------
	.section	.nv.info._Z8pulseSinP7double2,"",@"SHT_CUDA_INFO"
	.sectionflags	@""
	.align	4


	//----- nvinfo : EIATTR_CUDA_API_VERSION
	.align		4
        /*0000*/ 	.byte	0x04, 0x37
        /*0002*/ 	.short	(.L_237 - .L_236)
.L_236:
        /*0004*/ 	.word	0x00000082


	//----- nvinfo : EIATTR_KPARAM_INFO
	.align		4
.L_237:
        /*0008*/ 	.byte	0x04, 0x17
        /*000a*/ 	.short	(.L_239 - .L_238)
.L_238:
        /*000c*/ 	.word	0x00000000
        /*0010*/ 	.short	0x0000
        /*0012*/ 	.short	0x0000
        /*0014*/ 	.byte	0x00, 0xf5, 0x21, 0x00


	//----- nvinfo : EIATTR_SPARSE_MMA_MASK
	.align		4
.L_239:
        /*0018*/ 	.byte	0x03, 0x50
        /*001a*/ 	.short	0x0000


	//----- nvinfo : EIATTR_MAXREG_COUNT
	.align		4
        /*001c*/ 	.byte	0x03, 0x1b
        /*001e*/ 	.short	0x00ff


	//----- nvinfo : EIATTR_MERCURY_ISA_VERSION
	.align		4
        /*0020*/ 	.byte	0x03, 0x5f
        /*0022*/ 	.short	0x0101


	//----- nvinfo : EIATTR_VRC_CTA_INIT_COUNT
	.align		4
        /*0024*/ 	.byte	0x02, 0x4a
	.zero		1
	.zero		1


	//----- nvinfo : EIATTR_EXIT_INSTR_OFFSETS
	.align		4
        /*0028*/ 	.byte	0x04, 0x1c
        /*002a*/ 	.short	(.L_241 - .L_240)


	//   ....[0]....
.L_240:
        /*002c*/ 	.word	0x00000440


	//----- nvinfo : EIATTR_CRS_STACK_SIZE
	.align		4
.L_241:
        /*0030*/ 	.byte	0x04, 0x1e
        /*0032*/ 	.short	(.L_243 - .L_242)
.L_242:
        /*0034*/ 	.word	0x00000000


	//----- nvinfo : EIATTR_CBANK_PARAM_SIZE
	.align		4
.L_243:
        /*0038*/ 	.byte	0x03, 0x19
        /*003a*/ 	.short	0x0008


	//----- nvinfo : EIATTR_PARAM_CBANK
	.align		4
        /*003c*/ 	.byte	0x04, 0x0a
        /*003e*/ 	.short	(.L_245 - .L_244)
	.align		4
.L_244:
        /*0040*/ 	.word	index@(.nv.constant0._Z8pulseSinP7double2)
        /*0044*/ 	.short	0x0380
        /*0046*/ 	.short	0x0008


	//----- nvinfo : EIATTR_SW_WAR
	.align		4
.L_245:
        /*0048*/ 	.byte	0x04, 0x36
        /*004a*/ 	.short	(.L_247 - .L_246)
.L_246:
        /*004c*/ 	.word	0x00000008
.L_247:


//--------------------- .nv.info._Z8pulseBinP7double2 --------------------------
	.section	.nv.info._Z8pulseBinP7double2,"",@"SHT_CUDA_INFO"
	.sectionflags	@""
	.align	4


	//----- nvinfo : EIATTR_CUDA_API_VERSION
	.align		4
        /*0000*/ 	.byte	0x04, 0x37
        /*0002*/ 	.short	(.L_249 - .L_248)
.L_248:
        /*0004*/ 	.word	0x00000082


	//----- nvinfo : EIATTR_KPARAM_INFO
	.align		4
.L_249:
        /*0008*/ 	.byte	0x04, 0x17
        /*000a*/ 	.short	(.L_251 - .L_250)
.L_250:
        /*000c*/ 	.word	0x00000000
        /*0010*/ 	.short	0x0000
        /*0012*/ 	.short	0x0000
        /*0014*/ 	.byte	0x00, 0xf5, 0x21, 0x00


	//----- nvinfo : EIATTR_SPARSE_MMA_MASK
	.align		4
.L_251:
        /*0018*/ 	.byte	0x03, 0x50
        /*001a*/ 	.short	0x0000


	//----- nvinfo : EIATTR_MAXREG_COUNT
	.align		4
        /*001c*/ 	.byte	0x03, 0x1b
        /*001e*/ 	.short	0x00ff


	//----- nvinfo : EIATTR_MERCURY_ISA_VERSION
	.align		4
        /*0020*/ 	.byte	0x03, 0x5f
        /*0022*/ 	.short	0x0101


	//----- nvinfo : EIATTR_VRC_CTA_INIT_COUNT
	.align		4
        /*0024*/ 	.byte	0x02, 0x4a
	.zero		1
	.zero		1


	//----- nvinfo : EIATTR_EXIT_INSTR_OFFSETS
	.align		4
        /*0028*/ 	.byte	0x04, 0x1c
        /*002a*/ 	.short	(.L_253 - .L_252)


	//   ....[0]....
.L_252:
        /*002c*/ 	.word	0x00000070


	//   ....[1]....
        /*0030*/ 	.word	0x000000f0


	//----- nvinfo : EIATTR_CBANK_PARAM_SIZE
	.align		4
.L_253:
        /*0034*/ 	.byte	0x03, 0x19
        /*0036*/ 	.short	0x0008


	//----- nvinfo : EIATTR_PARAM_CBANK
	.align		4
        /*0038*/ 	.byte	0x04, 0x0a
        /*003a*/ 	.short	(.L_255 - .L_254)
	.align		4
.L_254:
        /*003c*/ 	.word	index@(.nv.constant0._Z8pulseBinP7double2)
        /*0040*/ 	.short	0x0380
        /*0042*/ 	.short	0x0008


	//----- nvinfo : EIATTR_SW_WAR
	.align		4
.L_255:
        /*0044*/ 	.byte	0x04, 0x36
        /*0046*/ 	.short	(.L_257 - .L_256)
.L_256:
        /*0048*/ 	.word	0x00000008
.L_257:


//--------------------- .nv.info._Z26derivative2ndFourierKernelP7double2 --------------------------
	.section	.nv.info._Z26derivative2ndFourierKernelP7double2,"",@"SHT_CUDA_INFO"
	.sectionflags	@""
	.align	4


	//----- nvinfo : EIATTR_CUDA_API_VERSION
	.align		4
        /*0000*/ 	.byte	0x04, 0x37
        /*0002*/ 	.short	(.L_259 - .L_258)
.L_258:
        /*0004*/ 	.word	0x00000082


	//----- nvinfo : EIATTR_KPARAM_INFO
	.align		4
.L_259:
        /*0008*/ 	.byte	0x04, 0x17
        /*000a*/ 	.short	(.L_261 - .L_260)
.L_260:
        /*000c*/ 	.word	0x00000000
        /*0010*/ 	.short	0x0000
        /*0012*/ 	.short	0x0000
        /*0014*/ 	.byte	0x00, 0xf5, 0x21, 0x00


	//----- nvinfo : EIATTR_SPARSE_MMA_MASK
	.align		4
.L_261:
        /*0018*/ 	.byte	0x03, 0x50
        /*001a*/ 	.short	0x0000


	//----- nvinfo : EIATTR_MAXREG_COUNT
	.align		4
        /*001c*/ 	.byte	0x03, 0x1b
        /*001e*/ 	.short	0x00ff


	//----- nvinfo : EIATTR_NUM_BARRIERS
	.align		4
        /*0020*/ 	.byte	0x02, 0x4c
        /*0022*/ 	.byte	0x01
	.zero		1


	//----- nvinfo : EIATTR_MERCURY_ISA_VERSION
	.align		4
        /*0024*/ 	.byte	0x03, 0x5f
        /*0026*/ 	.short	0x0101


	//----- nvinfo : EIATTR_VRC_CTA_INIT_COUNT
	.align		4
        /*0028*/ 	.byte	0x02, 0x4a
	.zero		1
	.zero		1


	//----- nvinfo : EIATTR_EXIT_INSTR_OFFSETS
	.align		4
        /*002c*/ 	.byte	0x04, 0x1c
        /*002e*/ 	.short	(.L_263 - .L_262)


	//   ....[0]....
.L_262:
        /*0030*/ 	.word	0x00000460


	//   ....[1]....
        /*0034*/ 	.word	0x00000530


	//----- nvinfo : EIATTR_CRS_STACK_SIZE
	.align		4
.L_263:
        /*0038*/ 	.byte	0x04, 0x1e
        /*003a*/ 	.short	(.L_265 - .L_264)
.L_264:
        /*003c*/ 	.word	0x00000000


	//----- nvinfo : EIATTR_CBANK_PARAM_SIZE
	.align		4
.L_265:
        /*0040*/ 	.byte	0x03, 0x19
        /*0042*/ 	.short	0x0008


	//----- nvinfo : EIATTR_PARAM_CBANK
	.align		4
        /*0044*/ 	.byte	0x04, 0x0a
        /*0046*/ 	.short	(.L_267 - .L_266)
	.align		4
.L_266:
        /*0048*/ 	.word	index@(.nv.constant0._Z26derivative2ndFourierKernelP7double2)
        /*004c*/ 	.short	0x0380
        /*004e*/ 	.short	0x0008


	//----- nvinfo : EIATTR_SW_WAR
	.align		4
.L_267:
        /*0050*/ 	.byte	0x04, 0x36
        /*0052*/ 	.short	(.L_269 - .L_268)
.L_268:
        /*0054*/ 	.word	0x00000008
.L_269:


//--------------------- .nv.info._Z23derivativeFourierKernelP7double2 --------------------------
	.section	.nv.info._Z23derivativeFourierKernelP7double2,"",@"SHT_CUDA_INFO"
	.sectionflags	@""
	.align	4


	//----- nvinfo : EIATTR_CUDA_API_VERSION
	.align		4
        /*0000*/ 	.byte	0x04, 0x37
        /*0002*/ 	.short	(.L_271 - .L_270)
.L_270:
        /*0004*/ 	.word	0x00000082


	//----- nvinfo : EIATTR_KPARAM_INFO
	.align		4
.L_271:
        /*0008*/ 	.byte	0x04, 0x17
        /*000a*/ 	.short	(.L_273 - .L_272)
.L_272:
        /*000c*/ 	.word	0x00000000
        /*0010*/ 	.short	0x0000
        /*0012*/ 	.short	0x0000
        /*0014*/ 	.byte	0x00, 0xf5, 0x21, 0x00


	//----- nvinfo : EIATTR_SPARSE_MMA_MASK
	.align		4
.L_273:
        /*0018*/ 	.byte	0x03, 0x50
        /*001a*/ 	.short	0x0000


	//----- nvinfo : EIATTR_MAXREG_COUNT
	.align		4
        /*001c*/ 	.byte	0x03, 0x1b
        /*001e*/ 	.short	0x00ff


	//----- nvinfo : EIATTR_NUM_BARRIERS
	.align		4
        /*0020*/ 	.byte	0x02, 0x4c
        /*0022*/ 	.byte	0x01
	.zero		1


	//----- nvinfo : EIATTR_MERCURY_ISA_VERSION
	.align		4
        /*0024*/ 	.byte	0x03, 0x5f
        /*0026*/ 	.short	0x0101


	//----- nvinfo : EIATTR_VRC_CTA_INIT_COUNT
	.align		4
        /*0028*/ 	.byte	0x02, 0x4a
	.zero		1
	.zero		1


	//----- nvinfo : EIATTR_EXIT_INSTR_OFFSETS
	.align		4
        /*002c*/ 	.byte	0x04, 0x1c
        /*002e*/ 	.short	(.L_275 - .L_274)


	//   ....[0]....
.L_274:
        /*0030*/ 	.word	0x00000460


	//   ....[1]....
        /*0034*/ 	.word	0x00000500


	//----- nvinfo : EIATTR_CRS_STACK_SIZE
	.align		4
.L_275:
        /*0038*/ 	.byte	0x04, 0x1e
        /*003a*/ 	.short	(.L_277 - .L_276)
.L_276:
        /*003c*/ 	.word	0x00000000


	//----- nvinfo : EIATTR_CBANK_PARAM_SIZE
	.align		4
.L_277:
        /*0040*/ 	.byte	0x03, 0x19
        /*0042*/ 	.short	0x0008


	//----- nvinfo : EIATTR_PARAM_CBANK
	.align		4
        /*0044*/ 	.byte	0x04, 0x0a
        /*0046*/ 	.short	(.L_279 - .L_278)
	.align		4
.L_278:
        /*0048*/ 	.word	index@(.nv.constant0._Z23derivativeFourierKernelP7double2)
        /*004c*/ 	.short	0x0380
        /*004e*/ 	.short	0x0008


	//----- nvinfo : EIATTR_SW_WAR
	.align		4
.L_279:
        /*0050*/ 	.byte	0x04, 0x36
        /*0052*/ 	.short	(.L_281 - .L_280)
.L_280:
        /*0054*/ 	.word	0x00000008
.L_281:


//--------------------- .nv.callgraph             --------------------------
	.section	.nv.callgraph,"",@"SHT_CUDA_CALLGRAPH"
	.align	4
	.sectionentsize	8
	.align		4
        /*0000*/ 	.word	0x00000000
	.align		4
        /*0004*/ 	.word	0xffffffff
	.align		4
        /*0008*/ 	.word	0x00000000
	.align		4
        /*000c*/ 	.word	0xfffffffe
	.align		4
        /*0010*/ 	.word	0x00000000
	.align		4
        /*0014*/ 	.word	0xfffffffd
	.align		4
        /*0018*/ 	.word	0x00000000
	.align		4
        /*001c*/ 	.word	0xfffffffc


//--------------------- .nv.constant4             --------------------------
	.section	.nv.constant4,"a",@progbits
	.align	8
	.align		8
.nv.constant4:
        /*0000*/ 	.dword	__cudart_i2opi_d
	.align		8
        /*0008*/ 	.dword	__cudart_sin_cos_coeffs


//--------------------- .text._Z10fillKernelP7double2S0_ --------------------------
	.section	.text._Z10fillKernelP7double2S0_,"ax",@progbits
	.align	128
        .global         _Z10fillKernelP7double2S0_
        .type           _Z10fillKernelP7double2S0_,@function
        .size           _Z10fillKernelP7double2S0_,(.L_x_58 - _Z10fillKernelP7double2S0_)
        .other          _Z10fillKernelP7double2S0_,@"STO_CUDA_ENTRY STV_DEFAULT"
_Z10fillKernelP7double2S0_:
.text._Z10fillKernelP7double2S0_:
[----:B------:R-:W-:Y:S01]  /*0000*/  LDC R1, c[0x0][0x37c] ;  /* 0x0000df00ff017b82 */ /* 0x000fe20000000800 */
[----:B------:R-:W0:Y:S07]  /*0010*/  S2R R0, SR_TID.X ;  /* 0x0000000000007919 */ /* 0x000e2e0000002100 */
[----:B------:R-:W0:Y:S08]  /*0020*/  S2UR UR4, SR_CTAID.X ;  /* 0x00000000000479c3 */ /* 0x000e300000002500 */
[----:B------:R-:W0:Y:S02]  /*0030*/  LDC R9, c[0x0][0x360] ;  /* 0x0000d800ff097b82 */ /* 0x000e240000000800 */
[----:B0-----:R-:W-:-:S05]  /*0040*/  IMAD R9, R9, UR4, R0 ;  /* 0x0000000409097c24 */ /* 0x001fca000f8e0200 */
[----:B------:R-:W-:-:S13]  /*0050*/  ISETP.GT.AND P0, PT, R9, 0x3ffff, PT ;  /* 0x0003ffff0900780c */ /* 0x000fda0003f04270 */
[----:B------:R-:W-:Y:S05]  /*0060*/  @P0 EXIT ;  /* 0x000000000000094d */ /* 0x000fea0003800000 */
[----:B------:R-:W0:Y:S01]  /*0070*/  LDC.64 R4, c[0x0][0x388] ;  /* 0x0000e200ff047b82 */ /* 0x000e220000000a00 */
[----:B------:R-:W1:Y:S07]  /*0080*/  LDCU.64 UR4, c[0x0][0x358] ;  /* 0x00006b00ff0477ac */ /* 0x000e6e0008000a00 */
[----:B------:R-:W2:Y:S01]  /*0090*/  LDC.64 R2, c[0x0][0x380] ;  /* 0x0000e000ff027b82 */ /* 0x000ea20000000a00 */
[----:B0-----:R-:W-:-:S06]  /*00a0*/  IMAD.WIDE R4, R9, 0x10, R4 ;  /* 0x0000001009047825 */ /* 0x001fcc00078e0204 */
[----:B-1----:R-:W3:Y:S01]  /*00b0*/  LDG.E.128 R4, desc[UR4][R4.64] ;  /* 0x0000000404047981 */ /* 0x002ee2000c1e1d00 */
[----:B--2---:R-:W-:-:S05]  /*00c0*/  IMAD.WIDE R2, R9, 0x10, R2 ;  /* 0x0000001009027825 */ /* 0x004fca00078e0202 */
[----:B---3--:R-:W-:Y:S01]  /*00d0*/  STG.E.128 desc[UR4][R2.64], R4 ;  /* 0x0000000402007986 */ /* 0x008fe2000c101d04 */
[----:B------:R-:W-:Y:S05]  /*00e0*/  EXIT ;  /* 0x000000000000794d */ /* 0x000fea0003800000 */
.L_x_0:
[----:B------:R-:W-:-:S00]  /*00f0*/  BRA `(.L_x_0) ;  /* 0xfffffffc00fc7947 */ /* 0x000fc0000383ffff */
[----:B------:R-:W-:-:S00]  /*0100*/  NOP ;  /* 0x0000000000007918 */ /* 0x000fc00000000000 */
[----:B------:R-:W-:-:S00]  /*0110*/  NOP ;  /* 0x0000000000007918 */ /* 0x000fc00000000000 */
[----:B------:R-:W-:-:S00]  /*0120*/  NOP ;  /* 0x0000000000007918 */ /* 0x000fc00000000000 */
[----:B------:R-:W-:-:S00]  /*0130*/  NOP ;  /* 0x0000000000007918 */ /* 0x000fc00000000000 */
[----:B------:R-:W-:-:S00]  /*0140*/  NOP ;  /* 0x0000000000007918 */ /* 0x000fc00000000000 */
[----:B------:R-:W-:-:S00]  /*0150*/  NOP ;  /* 0x0000000000007918 */ /* 0x000fc00000000000 */
[----:B------:R-:W-:-:S00]  /*0160*/  NOP ;  /* 0x0000000000007918 */ /* 0x000fc00000000000 */
[----:B------:R-:W-:-:S00]  /*0170*/  NOP ;  /* 0x0000000000007918 */ /* 0x000fc00000000000 */
.L_x_58:


//--------------------- .text._Z20incrementMul01KernelP7double2S0_S_S_ --------------------------
	.section	.text._Z20incrementMul01KernelP7double2S0_S_S_,"ax",@progbits
	.align	128
        .global         _Z20incrementMul01KernelP7double2S0_S_S_
        .type           _Z20incrementMul01KernelP7double2S0_S_S_,@function
        .size           _Z20incrementMul01KernelP7double2S0_S_S_,(.L_x_59 - _Z20incrementMul01KernelP7double2S0_S_S_)
        .other          _Z20incrementMul01KernelP7double2S0_S_S_,@"STO_CUDA_ENTRY STV_DEFAULT"
_Z20incrementMul01KernelP7double2S0_S_S_:
.text._Z20incrementMul01KernelP7double2S0_S_S_:
        /* <DEDUP_REMOVED lines=8> */
[----:B------:R-:W1:Y:S01]  /*0080*/  LDCU.64 UR4, c[0x0][0x358] ;  /* 0x00006b00ff0477ac */ /* 0x000e620008000a00 */
[----:B------:R-:W2:Y:S06]  /*0090*/  LDCU.128 UR12, c[0x0][0x3a0] ;  /* 0x00007400ff0c77ac */ /* 0x000eac0008000c00 */
[----:B------:R-:W3:Y:S01]  /*00a0*/  LDC.64 R2, c[0x0][0x380] ;  /* 0x0000e000ff027b82 */ /* 0x000ee20000000a00 */
[----:B------:R-:W4:Y:S01]  /*00b0*/  LDCU.128 UR8, c[0x0][0x390] ;  /* 0x00007200ff0877ac */ /* 0x000f220008000c00 */
[----:B0-----:R-:W-:-:S06]  /*00c0*/  IMAD.WIDE R8, R5, 0x10, R8 ;  /* 0x0000001005087825 */ /* 0x001fcc00078e0208 */
[----:B-1----:R-:W2:Y:S01]  /*00d0*/  LDG.E.128 R8, desc[UR4][R8.64] ;  /* 0x0000000408087981 */ /* 0x002ea2000c1e1d00 */
[----:B---3--:R-:W-:-:S05]  /*00e0*/  IMAD.WIDE R2, R5, 0x10, R2 ;  /* 0x0000001005027825 */ /* 0x008fca00078e0202 */
[----:B------:R-:W4:Y:S01]  /*00f0*/  LDG.E.128 R4, desc[UR4][R2.64] ;  /* 0x0000000402047981 */ /* 0x000f22000c1e1d00 */
[C---:B--2---:R-:W-:Y:S02]  /*0100*/  DMUL R12, R10.reuse, UR14 ;  /* 0x0000000e0a0c7c28 */ /* 0x044fe40008000000 */
[----:B------:R-:W-:Y:S02]  /*0110*/  DMUL R14, R10, UR12 ;  /* 0x0000000c0a0e7c28 */ /* 0x000fe40008000000 */
[C---:B----4-:R-:W-:Y:S02]  /*0120*/  DMUL R10, R6.reuse, UR10 ;  /* 0x0000000a060a7c28 */ /* 0x050fe40008000000 */
[----:B------:R-:W-:Y:S02]  /*0130*/  DMUL R6, R6, UR8 ;  /* 0x0000000806067c28 */ /* 0x000fe40008000000 */
[C---:B------:R-:W-:Y:S02]  /*0140*/  DFMA R12, R8.reuse, UR12, -R12 ;  /* 0x0000000c080c7c2b */ /* 0x040fe4000800080c */
[----:B------:R-:W-:-:S02]  /*0150*/  DFMA R14, R8, UR14, R14 ;  /* 0x0000000e080e7c2b */ /* 0x000fc4000800000e */
[C---:B------:R-:W-:Y:S02]  /*0160*/  DFMA R10, R4.reuse, UR8, -R10 ;  /* 0x00000008040a7c2b */ /* 0x040fe4000800080a */
[----:B------:R-:W-:-:S06]  /*0170*/  DFMA R6, R4, UR10, R6 ;  /* 0x0000000a04067c2b */ /* 0x000fcc0008000006 */
[----:B------:R-:W-:Y:S02]  /*0180*/  DADD R12, R10, R12 ;  /* 0x000000000a0c7229 */ /* 0x000fe4000000000c */
[----:B------:R-:W-:-:S07]  /*0190*/  DADD R14, R6, R14 ;  /* 0x00000000060e7229 */ /* 0x000fce000000000e */
[----:B------:R-:W-:Y:S01]  /*01a0*/  STG.E.128 desc[UR4][R2.64], R12 ;  /* 0x0000000c02007986 */ /* 0x000fe2000c101d04 */
[----:B------:R-:W-:Y:S05]  /*01b0*/  EXIT ;  /* 0x000000000000794d */ /* 0x000fea0003800000 */
.L_x_1:
        /* <DEDUP_REMOVED lines=12> */
.L_x_59:


//--------------------- .text._Z19incrementMul0KernelP7double2S0_S_ --------------------------
	.section	.text._Z19incrementMul0KernelP7double2S0_S_,"ax",@progbits
	.align	128
        .global         _Z19incrementMul0KernelP7double2S0_S_
        .type           _Z19incrementMul0KernelP7double2S0_S_,@function
        .size           _Z19incrementMul0KernelP7double2S0_S_,(.L_x_60 - _Z19incrementMul0KernelP7double2S0_S_)
        .other          _Z19incrementMul0KernelP7double2S0_S_,@"STO_CUDA_ENTRY STV_DEFAULT"
_Z19incrementMul0KernelP7double2S0_S_:
.text._Z19incrementMul0KernelP7double2S0_S_:
        /* <DEDUP_REMOVED lines=11> */
[----:B0-----:R-:W-:-:S05]  /*00b0*/  IMAD.WIDE R2, R7, 0x10, R2 ;  /* 0x0000001007027825 */ /* 0x001fca00078e0202 */
[----:B-1----:R-:W2:Y:S01]  /*00c0*/  LDG.E.128 R8, desc[UR4][R2.64] ;  /* 0x0000000402087981 */ /* 0x002ea2000c1e1d00 */
[----:B---3--:R-:W-:-:S06]  /*00d0*/  IMAD.WIDE R4, R7, 0x10, R4 ;  /* 0x0000001007047825 */ /* 0x008fcc00078e0204 */
[----:B------:R-:W3:Y:S01]  /*00e0*/  LDG.E.128 R4, desc[UR4][R4.64] ;  /* 0x0000000404047981 */ /* 0x000ee2000c1e1d00 */
[C---:B--2---:R-:W-:Y:S02]  /*00f0*/  DMUL R12, R10.reuse, UR10 ;  /* 0x0000000a0a0c7c28 */ /* 0x044fe40008000000 */
[----:B------:R-:W-:-:S06]  /*0100*/  DMUL R10, R10, UR8 ;  /* 0x000000080a0a7c28 */ /* 0x000fcc0008000000 */
[C---:B------:R-:W-:Y:S02]  /*0110*/  DFMA R12, R8.reuse, UR8, -R12 ;  /* 0x00000008080c7c2b */ /* 0x040fe4000800080c */
[----:B------:R-:W-:-:S06]  /*0120*/  DFMA R10, R8, UR10, R10 ;  /* 0x0000000a080a7c2b */ /* 0x000fcc000800000a */
[----:B---3--:R-:W-:Y:S02]  /*0130*/  DADD R8, R12, R4 ;  /* 0x000000000c087229 */ /* 0x008fe40000000004 */
[----:B------:R-:W-:-:S07]  /*0140*/  DADD R10, R10, R6 ;  /* 0x000000000a0a7229 */ /* 0x000fce0000000006 */
[----:B------:R-:W-:Y:S01]  /*0150*/  STG.E.128 desc[UR4][R2.64], R8 ;  /* 0x0000000802007986 */ /* 0x000fe2000c101d04 */
[----:B------:R-:W-:Y:S05]  /*0160*/  EXIT ;  /* 0x000000000000794d */ /* 0x000fea0003800000 */
.L_x_2:
        /* <DEDUP_REMOVED lines=9> */
.L_x_60:


//--------------------- .text._Z19incrementMul1KernelP7double2S0_S_ --------------------------
	.section	.text._Z19incrementMul1KernelP7double2S0_S_,"ax",@progbits
	.align	128
        .global         _Z19incrementMul1KernelP7double2S0_S_
        .type           _Z19incrementMul1KernelP7double2S0_S_,@function
        .size           _Z19incrementMul1KernelP7double2S0_S_,(.L_x_61 - _Z19incrementMul1KernelP7double2S0_S_)
        .other          _Z19incrementMul1KernelP7double2S0_S_,@"STO_CUDA_ENTRY STV_DEFAULT"
_Z19incrementMul1KernelP7double2S0_S_:
.text._Z19incrementMul1KernelP7double2S0_S_:
        /* <DEDUP_REMOVED lines=11> */
[----:B0-----:R-:W-:-:S06]  /*00b0*/  IMAD.WIDE R8, R5, 0x10, R8 ;  /* 0x0000001005087825 */ /* 0x001fcc00078e0208 */
[----:B-1----:R-:W2:Y:S01]  /*00c0*/  LDG.E.128 R8, desc[UR4][R8.64] ;  /* 0x0000000408087981 */ /* 0x002ea2000c1e1d00 */
[----:B---3--:R-:W-:-:S05]  /*00d0*/  IMAD.WIDE R2, R5, 0x10, R2 ;  /* 0x0000001005027825 */ /* 0x008fca00078e0202 */
        /* <DEDUP_REMOVED lines=9> */
.L_x_3:
        /* <DEDUP_REMOVED lines=9> */
.L_x_61:


//--------------------- .text._Z15incrementKernelP7double2S0_ --------------------------
	.section	.text._Z15incrementKernelP7double2S0_,"ax",@progbits
	.align	128
        .global         _Z15incrementKernelP7double2S0_
        .type           _Z15incrementKernelP7double2S0_,@function
        .size           _Z15incrementKernelP7double2S0_,(.L_x_62 - _Z15incrementKernelP7double2S0_)
        .other          _Z15incrementKernelP7double2S0_,@"STO_CUDA_ENTRY STV_DEFAULT"
_Z15incrementKernelP7double2S0_:
.text._Z15incrementKernelP7double2S0_:
        /* <DEDUP_REMOVED lines=13> */
[----:B------:R-:W3:Y:S02]  /*00d0*/  LDG.E.128 R4, desc[UR4][R2.64] ;  /* 0x0000000402047981 */ /* 0x000ee4000c1e1d00 */
[----:B---3--:R-:W-:Y:S02]  /*00e0*/  DADD R4, R4, R8 ;  /* 0x0000000004047229 */ /* 0x008fe40000000008 */
[----:B------:R-:W-:-:S07]  /*00f0*/  DADD R6, R6, R10 ;  /* 0x0000000006067229 */ /* 0x000fce000000000a */
[----:B------:R-:W-:Y:S01]  /*0100*/  STG.E.128 desc[UR4][R2.64], R4 ;  /* 0x0000000402007986 */ /* 0x000fe2000c101d04 */
[----:B------:R-:W-:Y:S05]  /*0110*/  EXIT ;  /* 0x000000000000794d */ /* 0x000fea0003800000 */
.L_x_4:
        /* <DEDUP_REMOVED lines=14> */
.L_x_62:


//--------------------- .text._Z15evaluateFKernelP7double2S0_S0_ --------------------------
	.section	.text._Z15evaluateFKernelP7double2S0_S0_,"ax",@progbits
	.align	128
        .global         _Z15evaluateFKernelP7double2S0_S0_
        .type           _Z15evaluateFKernelP7double2S0_S0_,@function
        .size           _Z15evaluateFKernelP7double2S0_S0_,(.L_x_63 - _Z15evaluateFKernelP7double2S0_S0_)
        .other          _Z15evaluateFKernelP7double2S0_S0_,@"STO_CUDA_ENTRY STV_DEFAULT"
_Z15evaluateFKernelP7double2S0_S0_:
.text._Z15evaluateFKernelP7double2S0_S0_:
        /* <DEDUP_REMOVED lines=12> */
[----:B--2---:R-:W-:-:S06]  /*00c0*/  IMAD.WIDE R8, R0, 0x10, R8 ;  /* 0x0000001000087825 */ /* 0x004fcc00078e0208 */
[----:B------:R-:W2:Y:S01]  /*00d0*/  LDG.E.128 R8, desc[UR4][R8.64] ;  /* 0x0000000408087981 */ /* 0x000ea2000c1e1d00 */
[-C--:B---3--:R-:W-:Y:S02]  /*00e0*/  DMUL R12, R4, R6.reuse ;  /* 0x00000006040c7228 */ /* 0x088fe40000000000 */
[----:B------:R-:W-:-:S06]  /*00f0*/  DMUL R2, R6, R6 ;  /* 0x0000000606027228 */ /* 0x000fcc0000000000 */
[----:B------:R-:W-:Y:S02]  /*0100*/  DADD R16, R12, -R12 ;  /* 0x000000000c107229 */ /* 0x000fe4000000080c */
[----:B------:R-:W-:Y:S02]  /*0110*/  DFMA R14, R4, R4, R2 ;  /* 0x00000004040e722b */ /* 0x000fe40000000002 */
[----:B--2---:R-:W-:Y:S01]  /*0120*/  DMUL R12, R8, 0.5 ;  /* 0x3fe00000080c7828 */ /* 0x004fe20000000000 */
[----:B------:R-:W0:Y:S01]  /*0130*/  LDC.64 R2, c[0x0][0x390] ;  /* 0x0000e400ff027b82 */ /* 0x000e220000000a00 */
[----:B------:R-:W-:Y:S02]  /*0140*/  DMUL R10, R10, 0.5 ;  /* 0x3fe000000a0a7828 */ /* 0x000fe40000000000 */
[C---:B------:R-:W-:Y:S02]  /*0150*/  DMUL R18, R6.reuse, R16 ;  /* 0x0000001006127228 */ /* 0x040fe40000000000 */
[----:B------:R-:W-:-:S06]  /*0160*/  DMUL R6, R6, R14 ;  /* 0x0000000e06067228 */ /* 0x000fcc0000000000 */
[C---:B------:R-:W-:Y:S02]  /*0170*/  DFMA R18, R4.reuse, R14, -R18 ;  /* 0x0000000e0412722b */ /* 0x040fe40000000812 */
[----:B------:R-:W-:Y:S02]  /*0180*/  DFMA R6, R4, R16, R6 ;  /* 0x000000100406722b */ /* 0x000fe40000000006 */
[----:B------:R-:W-:Y:S02]  /*0190*/  DFMA R4, RZ, R10, R12 ;  /* 0x0000000aff04722b */ /* 0x000fe4000000000c */
[----:B------:R-:W-:-:S06]  /*01a0*/  DFMA R10, -RZ, R12, R10 ;  /* 0x0000000cff0a722b */ /* 0x000fcc000000010a */
[----:B------:R-:W-:Y:S01]  /*01b0*/  DADD R4, R4, R18 ;  /* 0x0000000004047229 */ /* 0x000fe20000000012 */
[----:B0-----:R-:W-:Y:S01]  /*01c0*/  IMAD.WIDE R2, R0, 0x10, R2 ;  /* 0x0000001000027825 */ /* 0x001fe200078e0202 */
[----:B------:R-:W-:-:S08]  /*01d0*/  DADD R6, R10, R6 ;  /* 0x000000000a067229 */ /* 0x000fd00000000006 */
[----:B------:R-:W-:Y:S02]  /*01e0*/  DFMA R8, RZ, R4, -R6 ;  /* 0x00000004ff08722b */ /* 0x000fe40000000806 */
[----:B------:R-:W-:-:S07]  /*01f0*/  DFMA R10, RZ, R6, R4 ;  /* 0x00000006ff0a722b */ /* 0x000fce0000000004 */
[----:B------:R-:W-:Y:S01]  /*0200*/  STG.E.128 desc[UR4][R2.64], R8 ;  /* 0x0000000802007986 */ /* 0x000fe2000c101d04 */
[----:B------:R-:W-:Y:S05]  /*0210*/  EXIT ;  /* 0x000000000000794d */ /* 0x000fea0003800000 */
.L_x_5:
        /* <DEDUP_REMOVED lines=14> */
.L_x_63:


//--------------------- .text._Z14boundabsKernelP7double2 --------------------------
	.section	.text._Z14boundabsKernelP7double2,"ax",@progbits
	.align	128
        .global         _Z14boundabsKernelP7double2
        .type           _Z14boundabsKernelP7double2,@function
        .size           _Z14boundabsKernelP7double2,(.L_x_54 - _Z14boundabsKernelP7double2)
        .other          _Z14boundabsKernelP7double2,@"STO_CUDA_ENTRY STV_DEFAULT"
_Z14boundabsKernelP7double2:
.text._Z14boundabsKernelP7double2:
[----:B------:R-:W-:Y:S01]  /*0000*/  LDC R1, c[0x0][0x37c] ;  /* 0x0000df00ff017b82 */ /* 0x000fe20000000800 */
[----:B------:R-:W0:Y:S07]  /*0010*/  S2R R3, SR_TID.X ;  /* 0x0000000000037919 */ /* 0x000e2e0000002100 */
[----:B------:R-:W0:Y:S01]  /*0020*/  S2UR UR6, SR_CTAID.X ;  /* 0x00000000000679c3 */ /* 0x000e220000002500 */
[----:B------:R-:W1:Y:S07]  /*0030*/  LDCU.64 UR4, c[0x0][0x358] ;  /* 0x00006b00ff0477ac */ /* 0x000e6e0008000a00 */
[----:B------:R-:W0:Y:S08]  /*0040*/  LDC R0, c[0x0][0x360] ;  /* 0x0000d800ff007b82 */ /* 0x000e300000000800 */
[----:B------:R-:W2:Y:S01]  /*0050*/  LDC.64 R8, c[0x0][0x380] ;  /* 0x0000e000ff087b82 */ /* 0x000ea20000000a00 */
[----:B0-----:R-:W-:-:S04]  /*0060*/  IMAD R0, R0, UR6, R3 ;  /* 0x0000000600007c24 */ /* 0x001fc8000f8e0203 */
[----:B--2---:R-:W-:-:S05]  /*0070*/  IMAD.WIDE R8, R0, 0x10, R8 ;  /* 0x0000001000087825 */ /* 0x004fca00078e0208 */
[----:B-1----:R0:W5:Y:S01]  /*0080*/  LDG.E.128 R4, desc[UR4][R8.64] ;  /* 0x0000000408047981 */ /* 0x002162000c1e1d00 */
[----:B------:R-:W1:Y:S01]  /*0090*/  MUFU.RCP64H R3, 100 ;  /* 0x4059000000037908 */ /* 0x000e620000001800 */
[----:B------:R-:W-:Y:S01]  /*00a0*/  IMAD.MOV.U32 R12, RZ, RZ, 0x0 ;  /* 0x00000000ff0c7424 */ /* 0x000fe200078e00ff */
[----:B------:R-:W-:Y:S01]  /*00b0*/  BSSY.RECONVERGENT B0, `(.L_x_6) ;  /* 0x0000012000007945 */ /* 0x000fe20003800200 */
[----:B------:R-:W-:Y:S02]  /*00c0*/  IMAD.MOV.U32 R13, RZ, RZ, 0x40590000 ;  /* 0x40590000ff0d7424 */ /* 0x000fe400078e00ff */
[----:B------:R-:W-:-:S06]  /*00d0*/  IMAD.MOV.U32 R2, RZ, RZ, 0x1 ;  /* 0x00000001ff027424 */ /* 0x000fcc00078e00ff */
[----:B-1----:R-:W-:-:S08]  /*00e0*/  DFMA R10, R2, -R12, 1 ;  /* 0x3ff00000020a742b */ /* 0x002fd0000000080c */
[----:B------:R-:W-:-:S08]  /*00f0*/  DFMA R10, R10, R10, R10 ;  /* 0x0000000a0a0a722b */ /* 0x000fd0000000000a */
[----:B------:R-:W-:-:S08]  /*0100*/  DFMA R10, R2, R10, R2 ;  /* 0x0000000a020a722b */ /* 0x000fd00000000002 */
[C---:B------:R-:W-:Y:S01]  /*0110*/  DFMA R2, R10.reuse, -R12, 1 ;  /* 0x3ff000000a02742b */ /* 0x040fe2000000080c */
[----:B------:R-:W1:Y:S07]  /*0120*/  I2F.F64 R12, R0 ;  /* 0x00000000000c7312 */ /* 0x000e6e0000201c00 */
[----:B------:R-:W-:-:S08]  /*0130*/  DFMA R2, R10, R2, R10 ;  /* 0x000000020a02722b */ /* 0x000fd0000000000a */
[----:B-1----:R-:W-:Y:S01]  /*0140*/  DMUL R10, R12, R2 ;  /* 0x000000020c0a7228 */ /* 0x002fe20000000000 */
[----:B------:R-:W-:-:S07]  /*0150*/  FSETP.GEU.AND P1, PT, |R13|, 6.5827683646048100446e-37, PT ;  /* 0x036000000d00780b */ /* 0x000fce0003f2e200 */
[----:B------:R-:W-:-:S08]  /*0160*/  DFMA R14, R10, -100, R12 ;  /* 0xc05900000a0e782b */ /* 0x000fd0000000000c */
[----:B------:R-:W-:-:S10]  /*0170*/  DFMA R2, R2, R14, R10 ;  /* 0x0000000e0202722b */ /* 0x000fd4000000000a */
[----:B------:R-:W-:-:S05]  /*0180*/  FFMA R10, RZ, 3.390625, R3 ;  /* 0x40590000ff0a7823 */ /* 0x000fca0000000003 */
[----:B------:R-:W-:-:S13]  /*0190*/  FSETP.GT.AND P0, PT, |R10|, 1.469367938527859385e-39, PT ;  /* 0x001000000a00780b */ /* 0x000fda0003f04200 */
[----:B0-----:R-:W-:Y:S05]  /*01a0*/  @P0 BRA P1, `(.L_x_7) ;  /* 0x0000000000080947 */ /* 0x001fea0000800000 */
[----:B------:R-:W-:-:S07]  /*01b0*/  MOV R14, 0x1d0 ;  /* 0x000001d0000e7802 */ /* 0x000fce0000000f00 */
[----:B-----5:R-:W-:Y:S05]  /*01c0*/  CALL.REL.NOINC `($__internal_0_$__cuda_sm20_div_rn_f64_full) ;  /* 0x0000000000407944 */ /* 0x020fea0003c00000 */
.L_x_7:
[----:B------:R-:W-:Y:S05]  /*01d0*/  BSYNC.RECONVERGENT B0 ;  /* 0x0000000000007941 */ /* 0x000fea0003800200 */
.L_x_6:
[----:B------:R-:W0:Y:S01]  /*01e0*/  LDC.64 R10, c[0x0][0x380] ;  /* 0x0000e000ff0a7b82 */ /* 0x000e220000000a00 */
[----:B-----5:R-:W-:Y:S02]  /*01f0*/  DMUL R12, RZ, R6 ;  /* 0x00000006ff0c7228 */ /* 0x020fe40000000000 */
[----:B------:R-:W-:Y:S01]  /*0200*/  DMUL R14, R6, R2 ;  /* 0x00000002060e7228 */ /* 0x000fe20000000000 */
[----:B------:R-:W-:-:S05]  /*0210*/  IADD3 R7, PT, PT, -R0, 0x3ffff, RZ ;  /* 0x0003ffff00077810 */ /* 0x000fca0007ffe1ff */
[----:B------:R-:W-:Y:S02]  /*0220*/  DFMA R12, R4, R2, -R12 ;  /* 0x00000002040c722b */ /* 0x000fe4000000080c */
[----:B------:R-:W-:-:S07]  /*0230*/  DFMA R14, RZ, R4, R14 ;  /* 0x00000004ff0e722b */ /* 0x000fce000000000e */
[----:B------:R-:W-:Y:S01]  /*0240*/  STG.E.128 desc[UR4][R8.64], R12 ;  /* 0x0000000c08007986 */ /* 0x000fe2000c101d04 */
[----:B0-----:R-:W-:-:S05]  /*0250*/  IMAD.WIDE R4, R7, 0x10, R10 ;  /* 0x0000001007047825 */ /* 0x001fca00078e020a */
[----:B------:R-:W2:Y:S02]  /*0260*/  LDG.E.128 R16, desc[UR4][R4.64] ;  /* 0x0000000404107981 */ /* 0x000ea4000c1e1d00 */
[----:B--2---:R-:W-:Y:S02]  /*0270*/  DMUL R6, RZ, R18 ;  /* 0x00000012ff067228 */ /* 0x004fe40000000000 */
[----:B------:R-:W-:-:S06]  /*0280*/  DMUL R22, R18, R2 ;  /* 0x0000000212167228 */ /* 0x000fcc0000000000 */
[----:B------:R-:W-:Y:S02]  /*0290*/  DFMA R20, R16, R2, -R6 ;  /* 0x000000021014722b */ /* 0x000fe40000000806 */
[----:B------:R-:W-:-:S07]  /*02a0*/  DFMA R22, RZ, R16, R22 ;  /* 0x00000010ff16722b */ /* 0x000fce0000000016 */
[----:B------:R-:W-:Y:S01]  /*02b0*/  STG.E.128 desc[UR4][R4.64], R20 ;  /* 0x0000001404007986 */ /* 0x000fe2000c101d04 */
[----:B------:R-:W-:Y:S05]  /*02c0*/  EXIT ;  /* 0x000000000000794d */ /* 0x000fea0003800000 */
        .weak           $__internal_0_$__cuda_sm20_div_rn_f64_full
        .type           $__internal_0_$__cuda_sm20_div_rn_f64_full,@function
        .size           $__internal_0_$__cuda_sm20_div_rn_f64_full,(.L_x_54 - $__internal_0_$__cuda_sm20_div_rn_f64_full)
$__internal_0_$__cuda_sm20_div_rn_f64_full:
[----:B------:R-:W-:Y:S01]  /*02d0*/  IMAD.MOV.U32 R3, RZ, RZ, 0x3ff90000 ;  /* 0x3ff90000ff037424 */ /* 0x000fe200078e00ff */
[C---:B------:R-:W-:Y:S01]  /*02e0*/  FSETP.GEU.AND P1, PT, |R13|.reuse, 1.469367938527859385e-39, PT ;  /* 0x001000000d00780b */ /* 0x040fe20003f2e200 */
[----:B------:R-:W-:Y:S01]  /*02f0*/  IMAD.MOV.U32 R2, RZ, RZ, 0x0 ;  /* 0x00000000ff027424 */ /* 0x000fe200078e00ff */
[----:B------:R-:W-:Y:S01]  /*0300*/  LOP3.LUT R15, R13, 0x7ff00000, RZ, 0xc0, !PT ;  /* 0x7ff000000d0f7812 */ /* 0x000fe200078ec0ff */
[----:B------:R-:W0:Y:S01]  /*0310*/  MUFU.RCP64H R17, R3 ;  /* 0x0000000300117308 */ /* 0x000e220000001800 */
[----:B------:R-:W-:Y:S01]  /*0320*/  IMAD.MOV.U32 R16, RZ, RZ, 0x1 ;  /* 0x00000001ff107424 */ /* 0x000fe200078e00ff */
[----:B------:R-:W-:Y:S01]  /*0330*/  BSSY.RECONVERGENT B1, `(.L_x_8) ;  /* 0x0000045000017945 */ /* 0x000fe20003800200 */
[----:B------:R-:W-:Y:S01]  /*0340*/  IMAD.MOV.U32 R23, RZ, RZ, 0x1ca00000 ;  /* 0x1ca00000ff177424 */ /* 0x000fe200078e00ff */
[----:B------:R-:W-:Y:S01]  /*0350*/  ISETP.GE.U32.AND P0, PT, R15, 0x40500000, PT ;  /* 0x405000000f00780c */ /* 0x000fe20003f06070 */
[----:B------:R-:W-:Y:S02]  /*0360*/  IMAD.MOV.U32 R22, RZ, RZ, R15 ;  /* 0x000000ffff167224 */ /* 0x000fe400078e000f */
[----:B------:R-:W-:Y:S01]  /*0370*/  IMAD.MOV.U32 R25, RZ, RZ, 0x40500000 ;  /* 0x40500000ff197424 */ /* 0x000fe200078e00ff */
[----:B------:R-:W-:-:S04]  /*0380*/  SEL R23, R23, 0x63400000, !P0 ;  /* 0x6340000017177807 */ /* 0x000fc80004000000 */
[----:B------:R-:W-:-:S04]  /*0390*/  @!P1 LOP3.LUT R18, R23, 0x80000000, R13, 0xf8, !PT ;  /* 0x8000000017129812 */ /* 0x000fc800078ef80d */
[----:B------:R-:W-:Y:S01]  /*03a0*/  @!P1 LOP3.LUT R19, R18, 0x100000, RZ, 0xfc, !PT ;  /* 0x0010000012139812 */ /* 0x000fe200078efcff */
[----:B0-----:R-:W-:Y:S01]  /*03b0*/  DFMA R10, R16, -R2, 1 ;  /* 0x3ff00000100a742b */ /* 0x001fe20000000802 */
[----:B------:R-:W-:-:S07]  /*03c0*/  @!P1 IMAD.MOV.U32 R18, RZ, RZ, RZ ;  /* 0x000000ffff129224 */ /* 0x000fce00078e00ff */
[----:B------:R-:W-:-:S08]  /*03d0*/  DFMA R10, R10, R10, R10 ;  /* 0x0000000a0a0a722b */ /* 0x000fd0000000000a */
[----:B------:R-:W-:Y:S01]  /*03e0*/  DFMA R16, R16, R10, R16 ;  /* 0x0000000a1010722b */ /* 0x000fe20000000010 */
[----:B------:R-:W-:Y:S01]  /*03f0*/  LOP3.LUT R11, R23, 0x800fffff, R13, 0xf8, !PT ;  /* 0x800fffff170b7812 */ /* 0x000fe200078ef80d */
[----:B------:R-:W-:-:S06]  /*0400*/  IMAD.MOV.U32 R10, RZ, RZ, R12 ;  /* 0x000000ffff0a7224 */ /* 0x000fcc00078e000c */
[----:B------:R-:W-:Y:S02]  /*0410*/  DFMA R20, R16, -R2, 1 ;  /* 0x3ff000001014742b */ /* 0x000fe40000000802 */
[----:B------:R-:W-:-:S06]  /*0420*/  @!P1 DFMA R10, R10, 2, -R18 ;  /* 0x400000000a0a982b */ /* 0x000fcc0000000812 */
[----:B------:R-:W-:-:S04]  /*0430*/  DFMA R16, R16, R20, R16 ;  /* 0x000000141010722b */ /* 0x000fc80000000010 */
[----:B------:R-:W-:-:S04]  /*0440*/  @!P1 LOP3.LUT R22, R11, 0x7ff00000, RZ, 0xc0, !PT ;  /* 0x7ff000000b169812 */ /* 0x000fc800078ec0ff */
[----:B------:R-:W-:Y:S01]  /*0450*/  DMUL R18, R16, R10 ;  /* 0x0000000a10127228 */ /* 0x000fe20000000000 */
[----:B------:R-:W-:-:S05]  /*0460*/  VIADD R24, R22, 0xffffffff ;  /* 0xffffffff16187836 */ /* 0x000fca0000000000 */
[----:B------:R-:W-:Y:S01]  /*0470*/  ISETP.GT.U32.AND P0, PT, R24, 0x7feffffe, PT ;  /* 0x7feffffe1800780c */ /* 0x000fe20003f04070 */
[----:B------:R-:W-:Y:S01]  /*0480*/  VIADD R24, R25, 0xffffffff ;  /* 0xffffffff19187836 */ /* 0x000fe20000000000 */
[----:B------:R-:W-:-:S04]  /*0490*/  DFMA R20, R18, -R2, R10 ;  /* 0x800000021214722b */ /* 0x000fc8000000000a */
[----:B------:R-:W-:-:S04]  /*04a0*/  ISETP.GT.U32.OR P0, PT, R24, 0x7feffffe, P0 ;  /* 0x7feffffe1800780c */ /* 0x000fc80000704470 */
[----:B------:R-:W-:-:S09]  /*04b0*/  DFMA R16, R16, R20, R18 ;  /* 0x000000141010722b */ /* 0x000fd20000000012 */
[----:B------:R-:W-:Y:S05]  /*04c0*/  @P0 BRA `(.L_x_9) ;  /* 0x0000000000680947 */ /* 0x000fea0003800000 */
[----:B------:R-:W-:-:S05]  /*04d0*/  IMAD.MOV.U32 R12, RZ, RZ, 0x40500000 ;  /* 0x40500000ff0c7424 */ /* 0x000fca00078e00ff */
[----:B------:R-:W-:-:S04]  /*04e0*/  VIADDMNMX R15, R15, -R12, 0xb9600000, !PT ;  /* 0xb96000000f0f7446 */ /* 0x000fc8000780090c */
[----:B------:R-:W-:-:S05]  /*04f0*/  VIMNMX R12, PT, PT, R15, 0x46a00000, PT ;  /* 0x46a000000f0c7848 */ /* 0x000fca0003fe0100 */
[----:B------:R-:W-:Y:S02]  /*0500*/  IMAD.IADD R23, R12, 0x1, -R23 ;  /* 0x000000010c177824 */ /* 0x000fe400078e0a17 */
[----:B------:R-:W-:Y:S02]  /*0510*/  IMAD.MOV.U32 R12, RZ, RZ, RZ ;  /* 0x000000ffff0c7224 */ /* 0x000fe400078e00ff */
[----:B------:R-:W-:-:S06]  /*0520*/  VIADD R13, R23, 0x7fe00000 ;  /* 0x7fe00000170d7836 */ /* 0x000fcc0000000000 */
[----:B------:R-:W-:-:S10]  /*0530*/  DMUL R18, R16, R12 ;  /* 0x0000000c10127228 */ /* 0x000fd40000000000 */
[----:B------:R-:W-:-:S13]  /*0540*/  FSETP.GTU.AND P0, PT, |R19|, 1.469367938527859385e-39, PT ;  /* 0x001000001300780b */ /* 0x000fda0003f0c200 */
[----:B------:R-:W-:Y:S05]  /*0550*/  @P0 BRA `(.L_x_10) ;  /* 0x0000000000880947 */ /* 0x000fea0003800000 */
[----:B------:R-:W-:Y:S01]  /*0560*/  DFMA R2, R16, -R2, R10 ;  /* 0x800000021002722b */ /* 0x000fe2000000000a */
[----:B------:R-:W-:-:S09]  /*0570*/  IMAD.MOV.U32 R12, RZ, RZ, RZ ;  /* 0x000000ffff0c7224 */ /* 0x000fd200078e00ff */
[C---:B------:R-:W-:Y:S02]  /*0580*/  FSETP.NEU.AND P0, PT, R3.reuse, RZ, PT ;  /* 0x000000ff0300720b */ /* 0x040fe40003f0d000 */
[----:B------:R-:W-:-:S04]  /*0590*/  LOP3.LUT R2, R3, 0x40590000, RZ, 0x3c, !PT ;  /* 0x4059000003027812 */ /* 0x000fc800078e3cff */
[----:B------:R-:W-:-:S04]  /*05a0*/  LOP3.LUT R11, R2, 0x80000000, RZ, 0xc0, !PT ;  /* 0x80000000020b7812 */ /* 0x000fc800078ec0ff */
[----:B------:R-:W-:-:S03]  /*05b0*/  LOP3.LUT R13, R11, R13, RZ, 0xfc, !PT ;  /* 0x0000000d0b0d7212 */ /* 0x000fc600078efcff */
[----:B------:R-:W-:Y:S05]  /*05c0*/  @!P0 BRA `(.L_x_10) ;  /* 0x00000000006c8947 */ /* 0x000fea0003800000 */
[----:B------:R-:W-:Y:S01]  /*05d0*/  IMAD.MOV R3, RZ, RZ, -R23 ;  /* 0x000000ffff037224 */ /* 0x000fe200078e0a17 */
[----:B------:R-:W-:Y:S01]  /*05e0*/  DMUL.RP R12, R16, R12 ;  /* 0x0000000c100c7228 */ /* 0x000fe20000008000 */
[----:B------:R-:W-:Y:S01]  /*05f0*/  IMAD.MOV.U32 R2, RZ, RZ, RZ ;  /* 0x000000ffff027224 */ /* 0x000fe200078e00ff */
[----:B------:R-:W-:-:S05]  /*0600*/  IADD3 R23, PT, PT, -R23, -0x43300000, RZ ;  /* 0xbcd0000017177810 */ /* 0x000fca0007ffe1ff */
[----:B------:R-:W-:-:S03]  /*0610*/  DFMA R2, R18, -R2, R16 ;  /* 0x800000021202722b */ /* 0x000fc60000000010 */
[----:B------:R-:W-:-:S07]  /*0620*/  LOP3.LUT R11, R13, R11, RZ, 0x3c, !PT ;  /* 0x0000000b0d0b7212 */ /* 0x000fce00078e3cff */
[----:B------:R-:W-:-:S04]  /*0630*/  FSETP.NEU.AND P0, PT, |R3|, R23, PT ;  /* 0x000000170300720b */ /* 0x000fc80003f0d200 */
[----:B------:R-:W-:Y:S02]  /*0640*/  FSEL R18, R12, R18, !P0 ;  /* 0x000000120c127208 */ /* 0x000fe40004000000 */
[----:B------:R-:W-:Y:S01]  /*0650*/  FSEL R19, R11, R19, !P0 ;  /* 0x000000130b137208 */ /* 0x000fe20004000000 */
[----:B------:R-:W-:Y:S06]  /*0660*/  BRA `(.L_x_10) ;  /* 0x0000000000447947 */ /* 0x000fec0003800000 */
.L_x_9:
[----:B------:R-:W-:-:S14]  /*0670*/  DSETP.NAN.AND P0, PT, R12, R12, PT ;  /* 0x0000000c0c00722a */ /* 0x000fdc0003f08000 */
[----:B------:R-:W-:Y:S05]  /*0680*/  @P0 BRA `(.L_x_11) ;  /* 0x0000000000340947 */ /* 0x000fea0003800000 */
[----:B------:R-:W-:Y:S01]  /*0690*/  ISETP.NE.AND P0, PT, R22, R25, PT ;  /* 0x000000191600720c */ /* 0x000fe20003f05270 */
[----:B------:R-:W-:Y:S02]  /*06a0*/  IMAD.MOV.U32 R18, RZ, RZ, 0x0 ;  /* 0x00000000ff127424 */ /* 0x000fe400078e00ff */
[----:B------:R-:W-:-:S10]  /*06b0*/  IMAD.MOV.U32 R19, RZ, RZ, -0x80000 ;  /* 0xfff80000ff137424 */ /* 0x000fd400078e00ff */
[----:B------:R-:W-:Y:S05]  /*06c0*/  @!P0 BRA `(.L_x_10) ;  /* 0x00000000002c8947 */ /* 0x000fea0003800000 */
[----:B------:R-:W-:Y:S02]  /*06d0*/  ISETP.NE.AND P0, PT, R22, 0x7ff00000, PT ;  /* 0x7ff000001600780c */ /* 0x000fe40003f05270 */
[----:B------:R-:W-:Y:S02]  /*06e0*/  LOP3.LUT R12, R13, 0x40590000, RZ, 0x3c, !PT ;  /* 0x405900000d0c7812 */ /* 0x000fe400078e3cff */
[----:B------:R-:W-:Y:S02]  /*06f0*/  ISETP.EQ.OR P0, PT, R25, RZ, !P0 ;  /* 0x000000ff1900720c */ /* 0x000fe40004702670 */
[----:B------:R-:W-:-:S11]  /*0700*/  LOP3.LUT R19, R12, 0x80000000, RZ, 0xc0, !PT ;  /* 0x800000000c137812 */ /* 0x000fd600078ec0ff */
[----:B------:R-:W-:Y:S01]  /*0710*/  @P0 LOP3.LUT R2, R19, 0x7ff00000, RZ, 0xfc, !PT ;  /* 0x7ff0000013020812 */ /* 0x000fe200078efcff */
[----:B------:R-:W-:Y:S02]  /*0720*/  @!P0 IMAD.MOV.U32 R18, RZ, RZ, RZ ;  /* 0x000000ffff128224 */ /* 0x000fe400078e00ff */
[----:B------:R-:W-:Y:S02]  /*0730*/  @P0 IMAD.MOV.U32 R18, RZ, RZ, RZ ;  /* 0x000000ffff120224 */ /* 0x000fe400078e00ff */
[----:B------:R-:W-:Y:S01]  /*0740*/  @P0 IMAD.MOV.U32 R19, RZ, RZ, R2 ;  /* 0x000000ffff130224 */ /* 0x000fe200078e0002 */
[----:B------:R-:W-:Y:S06]  /*0750*/  BRA `(.L_x_10) ;  /* 0x0000000000087947 */ /* 0x000fec0003800000 */
.L_x_11:
[----:B------:R-:W-:Y:S01]  /*0760*/  LOP3.LUT R19, R13, 0x80000, RZ, 0xfc, !PT ;  /* 0x000800000d137812 */ /* 0x000fe200078efcff */
[----:B------:R-:W-:-:S07]  /*0770*/  IMAD.MOV.U32 R18, RZ, RZ, R12 ;  /* 0x000000ffff127224 */ /* 0x000fce00078e000c */
.L_x_10:
[----:B------:R-:W-:Y:S05]  /*0780*/  BSYNC.RECONVERGENT B1 ;  /* 0x0000000000017941 */ /* 0x000fea0003800200 */
.L_x_8:
[----:B------:R-:W-:Y:S02]  /*0790*/  IMAD.MOV.U32 R15, RZ, RZ, 0x0 ;  /* 0x00000000ff0f7424 */ /* 0x000fe400078e00ff */
[----:B------:R-:W-:Y:S02]  /*07a0*/  IMAD.MOV.U32 R2, RZ, RZ, R18 ;  /* 0x000000ffff027224 */ /* 0x000fe400078e0012 */
[----:B------:R-:W-:Y:S01]  /*07b0*/  IMAD.MOV.U32 R3, RZ, RZ, R19 ;  /* 0x000000ffff037224 */ /* 0x000fe200078e0013 */
[----:B------:R-:W-:Y:S06]  /*07c0*/  RET.REL.NODEC R14 `(_Z14boundabsKernelP7double2) ;  /* 0xfffffff80e0c7950 */ /* 0x000fec0003c3ffff */
.L_x_12:
        /* <DEDUP_REMOVED lines=11> */
.L_x_54:


//--------------------- .text._Z11boundKernelP7double2 --------------------------
	.section	.text._Z11boundKernelP7double2,"ax",@progbits
	.align	128
        .global         _Z11boundKernelP7double2
        .type           _Z11boundKernelP7double2,@function
        .size           _Z11boundKernelP7double2,(.L_x_65 - _Z11boundKernelP7double2)
        .other          _Z11boundKernelP7double2,@"STO_CUDA_ENTRY STV_DEFAULT"
_Z11boundKernelP7double2:
.text._Z11boundKernelP7double2:
[----:B------:R-:W-:Y:S01]  /*0000*/  LDC R1, c[0x0][0x37c] ;  /* 0x0000df00ff017b82 */ /* 0x000fe20000000800 */
[----:B------:R-:W0:Y:S07]  /*0010*/  S2R R5, SR_TID.X ;  /* 0x0000000000057919 */ /* 0x000e2e0000002100 */
[----:B------:R-:W1:Y:S01]  /*0020*/  LDC.64 R2, c[0x0][0x380] ;  /* 0x0000e000ff027b82 */ /* 0x000e620000000a00 */
[----:B------:R-:W2:Y:S01]  /*0030*/  LDCU.64 UR4, c[0x0][0x358] ;  /* 0x00006b00ff0477ac */ /* 0x000ea20008000a00 */
[----:B0-----:R-:W-:-:S04]  /*0040*/  IMAD R5, R5, 0x3ffff, RZ ;  /* 0x0003ffff05057824 */ /* 0x001fc800078e02ff */
[----:B-1----:R-:W-:-:S05]  /*0050*/  IMAD.WIDE.U32 R2, R5, 0x10, R2 ;  /* 0x0000001005027825 */ /* 0x002fca00078e0002 */
[----:B--2---:R-:W-:Y:S01]  /*0060*/  STG.E.128 desc[UR4][R2.64], RZ ;  /* 0x000000ff02007986 */ /* 0x004fe2000c101d04 */
[----:B------:R-:W-:Y:S05]  /*0070*/  EXIT ;  /* 0x000000000000794d */ /* 0x000fea0003800000 */
.L_x_13:
        /* <DEDUP_REMOVED lines=16> */
.L_x_65:


//--------------------- .text._Z7NormFFTP7double2 --------------------------
	.section	.text._Z7NormFFTP7double2,"ax",@progbits
	.align	128
        .global         _Z7NormFFTP7double2
        .type           _Z7NormFFTP7double2,@function
        .size           _Z7NormFFTP7double2,(.L_x_66 - _Z7NormFFTP7double2)
        .other          _Z7NormFFTP7double2,@"STO_CUDA_ENTRY STV_DEFAULT"
_Z7NormFFTP7double2:
.text._Z7NormFFTP7double2:
        /* <DEDUP_REMOVED lines=8> */
[----:B-1----:R-:W2:Y:S02]  /*0080*/  LDG.E.128 R4, desc[UR4][R2.64] ;  /* 0x0000000402047981 */ /* 0x002ea4000c1e1d00 */
[----:B--2---:R-:W-:Y:S02]  /*0090*/  DMUL R4, R4, 3.814697265625e-06 ;  /* 0x3ed0000004047828 */ /* 0x004fe40000000000 */
[----:B------:R-:W-:-:S08]  /*00a0*/  DMUL R6, R6, 3.814697265625e-06 ;  /* 0x3ed0000006067828 */ /* 0x000fd00000000000 */
[----:B------:R-:W-:Y:S02]  /*00b0*/  DFMA R8, RZ, R6, R4 ;  /* 0x00000006ff08722b */ /* 0x000fe40000000004 */
[----:B------:R-:W-:-:S07]  /*00c0*/  DFMA R10, -RZ, R4, R6 ;  /* 0x00000004ff0a722b */ /* 0x000fce0000000106 */
[----:B------:R-:W-:Y:S01]  /*00d0*/  STG.E.128 desc[UR4][R2.64], R8 ;  /* 0x0000000802007986 */ /* 0x000fe2000c101d04 */
[----:B------:R-:W-:Y:S05]  /*00e0*/  EXIT ;  /* 0x000000000000794d */ /* 0x000fea0003800000 */
.L_x_14:
        /* <DEDUP_REMOVED lines=9> */
.L_x_66:


//--------------------- .text._Z10pulseGaussP7double2 --------------------------
	.section	.text._Z10pulseGaussP7double2,"ax",@progbits
	.align	128
        .global         _Z10pulseGaussP7double2
        .type           _Z10pulseGaussP7double2,@function
        .size           _Z10pulseGaussP7double2,(.L_x_67 - _Z10pulseGaussP7double2)
        .other          _Z10pulseGaussP7double2,@"STO_CUDA_ENTRY STV_DEFAULT"
_Z10pulseGaussP7double2:
.text._Z10pulseGaussP7double2:
[----:B------:R-:W-:Y:S01]  /*0000*/  LDC R1, c[0x0][0x37c] ;  /* 0x0000df00ff017b82 */ /* 0x000fe20000000800 */
[----:B------:R-:W0:Y:S07]  /*0010*/  S2R R3, SR_TID.X ;  /* 0x0000000000037919 */ /* 0x000e2e0000002100 */
[----:B------:R-:W0:Y:S08]  /*0020*/  S2UR UR4, SR_CTAID.X ;  /* 0x00000000000479c3 */ /* 0x000e300000002500 */
[----:B------:R-:W0:Y:S02]  /*0030*/  LDC R0, c[0x0][0x360] ;  /* 0x0000d800ff007b82 */ /* 0x000e240000000800 */
[----:B0-----:R-:W-:-:S05]  /*0040*/  IMAD R0, R0, UR4, R3 ;  /* 0x0000000400007c24 */ /* 0x001fca000f8e0203 */
[----:B------:R-:W-:-:S13]  /*0050*/  ISETP.GT.AND P0, PT, R0, 0x3ffff, PT ;  /* 0x0003ffff0000780c */ /* 0x000fda0003f04270 */
[----:B------:R-:W-:Y:S05]  /*0060*/  @P0 EXIT ;  /* 0x000000000000094d */ /* 0x000fea0003800000 */
[----:B------:R-:W0:Y:S01]  /*0070*/  I2F.F64 R2, R0 ;  /* 0x0000000000027312 */ /* 0x000e220000201c00 */
[----:B------:R-:W-:Y:S01]  /*0080*/  IMAD.MOV.U32 R4, RZ, RZ, 0x40019000 ;  /* 0x40019000ff047424 */ /* 0x000fe200078e00ff */
[----:B------:R-:W-:Y:S01]  /*0090*/  UMOV UR4, 0xfefa39ef ;  /* 0xfefa39ef00047882 */ /* 0x000fe20000000000 */
[----:B------:R-:W-:Y:S01]  /*00a0*/  IMAD.MOV.U32 R5, RZ, RZ, 0x3f390006 ;  /* 0x3f390006ff057424 */ /* 0x000fe200078e00ff */
[----:B------:R-:W-:Y:S01]  /*00b0*/  UMOV UR5, 0x3fe62e42 ;  /* 0x3fe62e4200057882 */ /* 0x000fe20000000000 */
[----:B------:R-:W-:Y:S04]  /*00c0*/  BSSY.RECONVERGENT B0, `(.L_x_15) ;  /* 0x000003d000007945 */ /* 0x000fe80003800200 */
[----:B0-----:R-:W-:Y:S01]  /*00d0*/  DFMA R2, R2, R4, -50 ;  /* 0xc04900000202742b */ /* 0x001fe20000000004 */
[----:B------:R-:W-:Y:S01]  /*00e0*/  IMAD.MOV.U32 R4, RZ, RZ, 0x652b82fe ;  /* 0x652b82feff047424 */ /* 0x000fe200078e00ff */
[----:B------:R-:W-:-:S06]  /*00f0*/  MOV R5, 0x3ff71547 ;  /* 0x3ff7154700057802 */ /* 0x000fcc0000000f00 */
[----:B------:R-:W-:-:S08]  /*0100*/  DMUL R2, R2, R2 ;  /* 0x0000000202027228 */ /* 0x000fd00000000000 */
[----:B------:R-:W-:-:S08]  /*0110*/  DMUL R2, R2, -0.25 ;  /* 0xbfd0000002027828 */ /* 0x000fd00000000000 */
[----:B------:R-:W-:Y:S02]  /*0120*/  DFMA R4, R2, R4, 6.75539944105574400000e+15 ;  /* 0x433800000204742b */ /* 0x000fe40000000004 */
[----:B------:R-:W-:-:S06]  /*0130*/  FSETP.GEU.AND P0, PT, |R3|, 4.1917929649353027344, PT ;  /* 0x4086232b0300780b */ /* 0x000fcc0003f0e200 */
[----:B------:R-:W-:-:S08]  /*0140*/  DADD R6, R4, -6.75539944105574400000e+15 ;  /* 0xc338000004067429 */ /* 0x000fd00000000000 */
[----:B------:R-:W-:Y:S01]  /*0150*/  DFMA R8, R6, -UR4, R2 ;  /* 0x8000000406087c2b */ /* 0x000fe20008000002 */
[----:B------:R-:W-:Y:S01]  /*0160*/  UMOV UR4, 0x3b39803f ;  /* 0x3b39803f00047882 */ /* 0x000fe20000000000 */
[----:B------:R-:W-:-:S06]  /*0170*/  UMOV UR5, 0x3c7abc9e ;  /* 0x3c7abc9e00057882 */ /* 0x000fcc0000000000 */
[----:B------:R-:W-:Y:S01]  /*0180*/  DFMA R6, R6, -UR4, R8 ;  /* 0x8000000406067c2b */ /* 0x000fe20008000008 */
[----:B------:R-:W-:Y:S01]  /*0190*/  UMOV UR4, 0x69ce2bdf ;  /* 0x69ce2bdf00047882 */ /* 0x000fe20000000000 */
[----:B------:R-:W-:Y:S01]  /*01a0*/  IMAD.MOV.U32 R8, RZ, RZ, -0x35dec16 ;  /* 0xfca213eaff087424 */ /* 0x000fe200078e00ff */
[----:B------:R-:W-:Y:S01]  /*01b0*/  UMOV UR5, 0x3e5ade15 ;  /* 0x3e5ade1500057882 */ /* 0x000fe20000000000 */
[----:B------:R-:W-:-:S06]  /*01c0*/  IMAD.MOV.U32 R9, RZ, RZ, 0x3e928af3 ;  /* 0x3e928af3ff097424 */ /* 0x000fcc00078e00ff */
[----:B------:R-:W-:Y:S01]  /*01d0*/  DFMA R8, R6, UR4, R8 ;  /* 0x0000000406087c2b */ /* 0x000fe20008000008 */
[----:B------:R-:W-:Y:S01]  /*01e0*/  UMOV UR4, 0x62401315 ;  /* 0x6240131500047882 */ /* 0x000fe20000000000 */
[----:B------:R-:W-:-:S06]  /*01f0*/  UMOV UR5, 0x3ec71dee ;  /* 0x3ec71dee00057882 */ /* 0x000fcc0000000000 */
[----:B------:R-:W-:Y:S01]  /*0200*/  DFMA R8, R6, R8, UR4 ;  /* 0x0000000406087e2b */ /* 0x000fe20008000008 */
        /* <DEDUP_REMOVED lines=20> */
[C---:B------:R-:W-:Y:S01]  /*0350*/  DFMA R8, R6.reuse, R8, UR4 ;  /* 0x0000000406087e2b */ /* 0x040fe20008000008 */
[----:B------:R-:W0:Y:S07]  /*0360*/  LDCU.64 UR4, c[0x0][0x358] ;  /* 0x00006b00ff0477ac */ /* 0x000e2e0008000a00 */
[C---:B------:R-:W-:Y:S02]  /*0370*/  DFMA R10, R6.reuse, R8, 1 ;  /* 0x3ff00000060a742b */ /* 0x040fe40000000008 */
[----:B------:R-:W1:Y:S06]  /*0380*/  LDC.64 R8, c[0x0][0x380] ;  /* 0x0000e000ff087b82 */ /* 0x000e6c0000000a00 */
[----:B------:R-:W-:-:S10]  /*0390*/  DFMA R10, R6, R10, 1 ;  /* 0x3ff00000060a742b */ /* 0x000fd4000000000a */
[----:B------:R-:W-:Y:S01]  /*03a0*/  LEA R7, R4, R11, 0x14 ;  /* 0x0000000b04077211 */ /* 0x000fe200078ea0ff */
[----:B------:R-:W-:Y:S01]  /*03b0*/  IMAD.MOV.U32 R6, RZ, RZ, R10 ;  /* 0x000000ffff067224 */ /* 0x000fe200078e000a */
[----:B0-----:R-:W-:Y:S06]  /*03c0*/  @!P0 BRA `(.L_x_16) ;  /* 0x0000000000308947 */ /* 0x001fec0003800000 */
[----:B------:R-:W-:Y:S01]  /*03d0*/  FSETP.GEU.AND P1, PT, |R3|, 4.2275390625, PT ;  /* 0x408748000300780b */ /* 0x000fe20003f2e200 */
[C---:B------:R-:W-:Y:S02]  /*03e0*/  DADD R6, R2.reuse, +INF ;  /* 0x7ff0000002067429 */ /* 0x040fe40000000000 */
[----:B------:R-:W-:-:S08]  /*03f0*/  DSETP.GEU.AND P0, PT, R2, RZ, PT ;  /* 0x000000ff0200722a */ /* 0x000fd00003f0e000 */
[----:B------:R-:W-:Y:S02]  /*0400*/  FSEL R6, R6, RZ, P0 ;  /* 0x000000ff06067208 */ /* 0x000fe40000000000 */
[----:B------:R-:W-:Y:S02]  /*0410*/  @!P1 LEA.HI R5, R4, R4, RZ, 0x1 ;  /* 0x0000000404059211 */ /* 0x000fe400078f08ff */
[----:B------:R-:W-:Y:S02]  /*0420*/  FSEL R7, R7, RZ, P0 ;  /* 0x000000ff07077208 */ /* 0x000fe40000000000 */
[----:B------:R-:W-:-:S04]  /*0430*/  @!P1 SHF.R.S32.HI R5, RZ, 0x1, R5 ;  /* 0x00000001ff059819 */ /* 0x000fc80000011405 */
[----:B------:R-:W-:Y:S01]  /*0440*/  @!P1 LEA R11, R5, R11, 0x14 ;  /* 0x0000000b050b9211 */ /* 0x000fe200078ea0ff */
[----:B------:R-:W-:-:S05]  /*0450*/  @!P1 IMAD.IADD R2, R4, 0x1, -R5 ;  /* 0x0000000104029824 */ /* 0x000fca00078e0a05 */
[----:B------:R-:W-:Y:S01]  /*0460*/  @!P1 LEA R3, R2, 0x3ff00000, 0x14 ;  /* 0x3ff0000002039811 */ /* 0x000fe200078ea0ff */
[----:B------:R-:W-:-:S06]  /*0470*/  @!P1 IMAD.MOV.U32 R2, RZ, RZ, RZ ;  /* 0x000000ffff029224 */ /* 0x000fcc00078e00ff */
[----:B------:R-:W-:-:S11]  /*0480*/  @!P1 DMUL R6, R10, R2 ;  /* 0x000000020a069228 */ /* 0x000fd60000000000 */
.L_x_16:
[----:B------:R-:W-:Y:S05]  /*0490*/  BSYNC.RECONVERGENT B0 ;  /* 0x0000000000007941 */ /* 0x000fea0003800200 */
.L_x_15:
[----:B------:R-:W-:Y:S01]  /*04a0*/  DADD R4, R6, R6 ;  /* 0x0000000006047229 */ /* 0x000fe20000000006 */
[----:B-1----:R-:W-:Y:S01]  /*04b0*/  IMAD.WIDE R8, R0, 0x10, R8 ;  /* 0x0000001000087825 */ /* 0x002fe200078e0208 */
[----:B------:R-:W-:-:S05]  /*04c0*/  CS2R R6, SRZ ;  /* 0x0000000000067805 */ /* 0x000fca000001ff00 */
[----:B------:R-:W-:Y:S01]  /*04d0*/  STG.E.128 desc[UR4][R8.64], R4 ;  /* 0x0000000408007986 */ /* 0x000fe2000c101d04 */
[----:B------:R-:W-:Y:S05]  /*04e0*/  EXIT ;  /* 0x000000000000794d */ /* 0x000fea0003800000 */
.L_x_17:
        /* <DEDUP_REMOVED lines=9> */
.L_x_67:


//--------------------- .text._Z7pulseXXP7double2 --------------------------
	.section	.text._Z7pulseXXP7double2,"ax",@progbits
	.align	128
        .global         _Z7pulseXXP7double2
        .type           _Z7pulseXXP7double2,@function
        .size           _Z7pulseXXP7double2,(.L_x_68 - _Z7pulseXXP7double2)
        .other          _Z7pulseXXP7double2,@"STO_CUDA_ENTRY STV_DEFAULT"
_Z7pulseXXP7double2:
.text._Z7pulseXXP7double2:
[----:B------:R-:W-:Y:S01]  /*0000*/  LDC R1, c[0x0][0x37c] ;  /* 0x0000df00ff017b82 */ /* 0x000fe20000000800 */
[----:B------:R-:W0:Y:S07]  /*0010*/  S2R R0, SR_TID.X ;  /* 0x0000000000007919 */ /* 0x000e2e0000002100 */
[----:B------:R-:W0:Y:S01]  /*0020*/  S2UR UR4, SR_CTAID.X ;  /* 0x00000000000479c3 */ /* 0x000e220000002500 */
[----:B------:R-:W-:Y:S01]  /*0030*/  HFMA2 R4, -RZ, RZ, 2.001953125, -0.00048828125 ;  /* 0x40019000ff047431 */ /* 0x000fe200000001ff */
[----:B------:R-:W-:-:S06]  /*0040*/  MOV R5, 0x3f390006 ;  /* 0x3f39000600057802 */ /* 0x000fcc0000000f00 */
[----:B------:R-:W0:Y:S08]  /*0050*/  LDC R9, c[0x0][0x360] ;  /* 0x0000d800ff097b82 */ /* 0x000e300000000800 */
[----:B------:R-:W1:Y:S01]  /*0060*/  LDC.64 R6, c[0x0][0x380] ;  /* 0x0000e000ff067b82 */ /* 0x000e620000000a00 */
[----:B0-----:R-:W-:Y:S01]  /*0070*/  IMAD R9, R9, UR4, R0 ;  /* 0x0000000409097c24 */ /* 0x001fe2000f8e0200 */
[----:B------:R-:W0:Y:S03]  /*0080*/  LDCU.64 UR4, c[0x0][0x358] ;  /* 0x00006b00ff0477ac */ /* 0x000e260008000a00 */
[----:B------:R-:W2:Y:S02]  /*0090*/  I2F.F64 R2, R9 ;  /* 0x0000000900027312 */ /* 0x000ea40000201c00 */
[----:B--2---:R-:W-:-:S08]  /*00a0*/  DFMA R2, R2, R4, -50 ;  /* 0xc04900000202742b */ /* 0x004fd00000000004 */
[----:B------:R-:W-:Y:S01]  /*00b0*/  DMUL R4, R2, R2 ;  /* 0x0000000202047228 */ /* 0x000fe20000000000 */
[----:B-1----:R-:W-:Y:S01]  /*00c0*/  IMAD.WIDE R2, R9, 0x10, R6 ;  /* 0x0000001009027825 */ /* 0x002fe200078e0206 */
[----:B------:R-:W-:-:S05]  /*00d0*/  CS2R R6, SRZ ;  /* 0x0000000000067805 */ /* 0x000fca000001ff00 */
[----:B0-----:R-:W-:Y:S01]  /*00e0*/  STG.E.128 desc[UR4][R2.64], R4 ;  /* 0x0000000402007986 */ /* 0x001fe2000c101d04 */
[----:B------:R-:W-:Y:S05]  /*00f0*/  EXIT ;  /* 0x000000000000794d */ /* 0x000fea0003800000 */
.L_x_18:
        /* <DEDUP_REMOVED lines=16> */
.L_x_68:


//--------------------- .text._Z8pulseSinP7double2 --------------------------
	.section	.text._Z8pulseSinP7double2,"ax",@progbits
	.align	128
        .global         _Z8pulseSinP7double2
        .type           _Z8pulseSinP7double2,@function
        .size           _Z8pulseSinP7double2,(.L_x_55 - _Z8pulseSinP7double2)
        .other          _Z8pulseSinP7double2,@"STO_CUDA_ENTRY STV_DEFAULT"
_Z8pulseSinP7double2:
.text._Z8pulseSinP7double2:
[----:B------:R-:W0:Y:S01]  /*0000*/  LDC R1, c[0x0][0x37c] ;  /* 0x0000df00ff017b82 */ /* 0x000e220000000800 */
[----:B------:R-:W1:Y:S07]  /*0010*/  S2R R3, SR_TID.X ;  /* 0x0000000000037919 */ /* 0x000e6e0000002100 */
[----:B------:R-:W1:Y:S01]  /*0020*/  S2UR UR4, SR_CTAID.X ;  /* 0x00000000000479c3 */ /* 0x000e620000002500 */
[----:B------:R-:W-:Y:S01]  /*0030*/  IMAD.MOV.U32 R2, RZ, RZ, 0x40019000 ;  /* 0x40019000ff027424 */ /* 0x000fe200078e00ff */
[----:B------:R-:W-:Y:S01]  /*0040*/  BSSY.RECONVERGENT B0, `(.L_x_19) ;  /* 0x000001e000007945 */ /* 0x000fe20003800200 */
[----:B0-----:R-:W-:-:S05]  /*0050*/  VIADD R1, R1, 0xffffffd8 ;  /* 0xffffffd801017836 */ /* 0x001fca0000000000 */
[----:B------:R-:W1:Y:S02]  /*0060*/  LDC R10, c[0x0][0x360] ;  /* 0x0000d800ff0a7b82 */ /* 0x000e640000000800 */
[----:B-1----:R-:W-:Y:S01]  /*0070*/  IMAD R10, R10, UR4, R3 ;  /* 0x000000040a0a7c24 */ /* 0x002fe2000f8e0203 */
[----:B------:R-:W0:Y:S01]  /*0080*/  LDCU.64 UR4, c[0x0][0x358] ;  /* 0x00006b00ff0477ac */ /* 0x000e220008000a00 */
[----:B------:R-:W-:Y:S02]  /*0090*/  IMAD.MOV.U32 R3, RZ, RZ, 0x3f390006 ;  /* 0x3f390006ff037424 */ /* 0x000fe400078e00ff */
[----:B------:R-:W1:Y:S04]  /*00a0*/  I2F.F64 R16, R10 ;  /* 0x0000000a00107312 */ /* 0x000e680000201c00 */
[----:B-1----:R-:W-:-:S08]  /*00b0*/  DFMA R16, R16, R2, -50 ;  /* 0xc04900001010742b */ /* 0x002fd00000000002 */
[----:B------:R-:W-:-:S14]  /*00c0*/  DSETP.NEU.AND P0, PT, |R16|, +INF , PT ;  /* 0x7ff000001000742a */ /* 0x000fdc0003f0d200 */
[----:B------:R-:W-:Y:S01]  /*00d0*/  @!P0 DMUL R2, RZ, R16 ;  /* 0x00000010ff028228 */ /* 0x000fe20000000000 */
[----:B------:R-:W-:Y:S01]  /*00e0*/  @!P0 IMAD.MOV.U32 R0, RZ, RZ, RZ ;  /* 0x000000ffff008224 */ /* 0x000fe200078e00ff */
[----:B0-----:R-:W-:Y:S09]  /*00f0*/  @!P0 BRA `(.L_x_20) ;  /* 0x0000000000488947 */ /* 0x001ff20003800000 */
[----:B------:R-:W-:Y:S01]  /*0100*/  UMOV UR6, 0x6dc9c883 ;  /* 0x6dc9c88300067882 */ /* 0x000fe20000000000 */
[----:B------:R-:W-:Y:S01]  /*0110*/  UMOV UR7, 0x3fe45f30 ;  /* 0x3fe45f3000077882 */ /* 0x000fe20000000000 */
[C---:B------:R-:W-:Y:S02]  /*0120*/  DSETP.GE.AND P0, PT, |R16|.reuse, 2.14748364800000000000e+09, PT ;  /* 0x41e000001000742a */ /* 0x040fe40003f06200 */
[----:B------:R-:W-:Y:S01]  /*0130*/  DMUL R4, R16, UR6 ;  /* 0x0000000610047c28 */ /* 0x000fe20008000000 */
[----:B------:R-:W-:Y:S01]  /*0140*/  UMOV UR6, 0x54442d18 ;  /* 0x54442d1800067882 */ /* 0x000fe20000000000 */
[----:B------:R-:W-:-:S04]  /*0150*/  UMOV UR7, 0x3ff921fb ;  /* 0x3ff921fb00077882 */ /* 0x000fc80000000000 */
[----:B------:R-:W0:Y:S08]  /*0160*/  F2I.F64 R0, R4 ;  /* 0x0000000400007311 */ /* 0x000e300000301100 */
[----:B0-----:R-:W0:Y:S02]  /*0170*/  I2F.F64 R2, R0 ;  /* 0x0000000000027312 */ /* 0x001e240000201c00 */
[----:B0-----:R-:W-:Y:S01]  /*0180*/  DFMA R6, R2, -UR6, R16 ;  /* 0x8000000602067c2b */ /* 0x001fe20008000010 */
[----:B------:R-:W-:Y:S01]  /*0190*/  UMOV UR6, 0x33145c00 ;  /* 0x33145c0000067882 */ /* 0x000fe20000000000 */
[----:B------:R-:W-:-:S06]  /*01a0*/  UMOV UR7, 0x3c91a626 ;  /* 0x3c91a62600077882 */ /* 0x000fcc0000000000 */
[----:B------:R-:W-:Y:S01]  /*01b0*/  DFMA R6, R2, -UR6, R6 ;  /* 0x8000000602067c2b */ /* 0x000fe20008000006 */
[----:B------:R-:W-:Y:S01]  /*01c0*/  UMOV UR6, 0x252049c0 ;  /* 0x252049c000067882 */ /* 0x000fe20000000000 */
[----:B------:R-:W-:-:S06]  /*01d0*/  UMOV UR7, 0x397b839a ;  /* 0x397b839a00077882 */ /* 0x000fcc0000000000 */
[----:B------:R-:W-:Y:S01]  /*01e0*/  DFMA R2, R2, -UR6, R6 ;  /* 0x8000000602027c2b */ /* 0x000fe20008000006 */
[----:B------:R-:W-:Y:S10]  /*01f0*/  @!P0 BRA `(.L_x_20) ;  /* 0x0000000000088947 */ /* 0x000ff40003800000 */
[----:B------:R-:W-:-:S07]  /*0200*/  MOV R12, 0x220 ;  /* 0x00000220000c7802 */ /* 0x000fce0000000f00 */
[----:B------:R-:W-:Y:S05]  /*0210*/  CALL.REL.NOINC `($_Z8pulseSinP7double2$__internal_trig_reduction_slowpathd) ;  /* 0x00000000008c7944 */ /* 0x000fea0003c00000 */
.L_x_20:
[----:B------:R-:W-:Y:S05]  /*0220*/  BSYNC.RECONVERGENT B0 ;  /* 0x0000000000007941 */ /* 0x000fea0003800200 */
.L_x_19:
[----:B------:R-:W0:Y:S01]  /*0230*/  LDCU.64 UR6, c[0x4][0x8] ;  /* 0x01000100ff0677ac */ /* 0x000e220008000a00 */
[----:B------:R-:W-:-:S05]  /*0240*/  IMAD.SHL.U32 R4, R0, 0x40, RZ ;  /* 0x0000004000047824 */ /* 0x000fca00078e00ff */
[----:B------:R-:W-:-:S04]  /*0250*/  LOP3.LUT R4, R4, 0x40, RZ, 0xc0, !PT ;  /* 0x0000004004047812 */ /* 0x000fc800078ec0ff */
[----:B0-----:R-:W-:-:S05]  /*0260*/  IADD3 R20, P0, PT, R4, UR6, RZ ;  /* 0x0000000604147c10 */ /* 0x001fca000ff1e0ff */
[----:B------:R-:W-:-:S05]  /*0270*/  IMAD.X R21, RZ, RZ, UR7, P0 ;  /* 0x00000007ff157e24 */ /* 0x000fca00080e06ff */
[----:B------:R-:W2:Y:S04]  /*0280*/  LDG.E.128.CONSTANT R16, desc[UR4][R20.64] ;  /* 0x0000000414107981 */ /* 0x000ea8000c1e9d00 */
[----:B------:R-:W3:Y:S04]  /*0290*/  LDG.E.128.CONSTANT R12, desc[UR4][R20.64+0x10] ;  /* 0x00001004140c7981 */ /* 0x000ee8000c1e9d00 */
[----:B------:R-:W4:Y:S01]  /*02a0*/  LDG.E.128.CONSTANT R4, desc[UR4][R20.64+0x20] ;  /* 0x0000200414047981 */ /* 0x000f22000c1e9d00 */
[----:B------:R-:W-:Y:S01]  /*02b0*/  LOP3.LUT R8, R0, 0x1, RZ, 0xc0, !PT ;  /* 0x0000000100087812 */ /* 0x000fe200078ec0ff */
[----:B------:R-:W-:-:S02]  /*02c0*/  IMAD.MOV.U32 R22, RZ, RZ, 0x20fd8164 ;  /* 0x20fd8164ff167424 */ /* 0x000fc400078e00ff */
[----:B------:R-:W-:Y:S01]  /*02d0*/  IMAD.MOV.U32 R11, RZ, RZ, 0x3da8ff83 ;  /* 0x3da8ff83ff0b7424 */ /* 0x000fe200078e00ff */
[----:B------:R-:W-:Y:S01]  /*02e0*/  ISETP.NE.U32.AND P0, PT, R8, 0x1, PT ;  /* 0x000000010800780c */ /* 0x000fe20003f05070 */
[----:B------:R-:W-:-:S03]  /*02f0*/  DMUL R8, R2, R2 ;  /* 0x0000000202087228 */ /* 0x000fc60000000000 */
[----:B------:R-:W-:Y:S02]  /*0300*/  FSEL R22, R22, -8.06006814911005101289e+34, !P0 ;  /* 0xf9785eba16167808 */ /* 0x000fe40004000000 */
[----:B------:R-:W-:-:S06]  /*0310*/  FSEL R23, -R11, 0.11223486810922622681, !P0 ;  /* 0x3de5db650b177808 */ /* 0x000fcc0004000100 */
[----:B--2---:R-:W-:-:S08]  /*0320*/  DFMA R16, R8, R22, R16 ;  /* 0x000000160810722b */ /* 0x004fd00000000010 */
[----:B------:R-:W-:-:S08]  /*0330*/  DFMA R16, R8, R16, R18 ;  /* 0x000000100810722b */ /* 0x000fd00000000012 */
[----:B---3--:R-:W-:-:S08]  /*0340*/  DFMA R12, R8, R16, R12 ;  /* 0x00000010080c722b */ /* 0x008fd0000000000c */
[----:B------:R-:W-:-:S08]  /*0350*/  DFMA R12, R8, R12, R14 ;  /* 0x0000000c080c722b */ /* 0x000fd0000000000e */
[----:B----4-:R-:W-:-:S08]  /*0360*/  DFMA R4, R8, R12, R4 ;  /* 0x0000000c0804722b */ /* 0x010fd00000000004 */
[----:B------:R-:W-:Y:S01]  /*0370*/  DFMA R4, R8, R4, R6 ;  /* 0x000000040804722b */ /* 0x000fe20000000006 */
[----:B------:R-:W0:Y:S07]  /*0380*/  LDC.64 R6, c[0x0][0x380] ;  /* 0x0000e000ff067b82 */ /* 0x000e2e0000000a00 */
[----:B------:R-:W-:Y:S02]  /*0390*/  DFMA R2, R4, R2, R2 ;  /* 0x000000020402722b */ /* 0x000fe40000000002 */
[----:B------:R-:W-:-:S10]  /*03a0*/  DFMA R4, R8, R4, 1 ;  /* 0x3ff000000804742b */ /* 0x000fd40000000004 */
[----:B------:R-:W-:Y:S02]  /*03b0*/  FSEL R4, R4, R2, !P0 ;  /* 0x0000000204047208 */ /* 0x000fe40004000000 */
[----:B------:R-:W-:Y:S02]  /*03c0*/  FSEL R5, R5, R3, !P0 ;  /* 0x0000000305057208 */ /* 0x000fe40004000000 */
[----:B------:R-:W-:Y:S01]  /*03d0*/  LOP3.LUT P0, RZ, R0, 0x2, RZ, 0xc0, !PT ;  /* 0x0000000200ff7812 */ /* 0x000fe2000780c0ff */
[----:B0-----:R-:W-:Y:S01]  /*03e0*/  IMAD.WIDE R10, R10, 0x10, R6 ;  /* 0x000000100a0a7825 */ /* 0x001fe200078e0206 */
[----:B------:R-:W-:Y:S02]  /*03f0*/  CS2R R6, SRZ ;  /* 0x0000000000067805 */ /* 0x000fe4000001ff00 */
[----:B------:R-:W-:-:S10]  /*0400*/  DADD R2, RZ, -R4 ;  /* 0x00000000ff027229 */ /* 0x000fd40000000804 */
[----:B------:R-:W-:Y:S02]  /*0410*/  FSEL R4, R4, R2, !P0 ;  /* 0x0000000204047208 */ /* 0x000fe40004000000 */
[----:B------:R-:W-:-:S05]  /*0420*/  FSEL R5, R5, R3, !P0 ;  /* 0x0000000305057208 */ /* 0x000fca0004000000 */
[----:B------:R-:W-:Y:S01]  /*0430*/  STG.E.128 desc[UR4][R10.64], R4 ;  /* 0x000000040a007986 */ /* 0x000fe2000c101d04 */
[----:B------:R-:W-:Y:S05]  /*0440*/  EXIT ;  /* 0x000000000000794d */ /* 0x000fea0003800000 */
        .type           $_Z8pulseSinP7double2$__internal_trig_reduction_slowpathd,@function
        .size           $_Z8pulseSinP7double2$__internal_trig_reduction_slowpathd,(.L_x_55 - $_Z8pulseSinP7double2$__internal_trig_reduction_slowpathd)
$_Z8pulseSinP7double2$__internal_trig_reduction_slowpathd:
[--C-:B------:R-:W-:Y:S01]  /*0450*/  SHF.R.U32.HI R6, RZ, 0x14, R17.reuse ;  /* 0x00000014ff067819 */ /* 0x100fe20000011611 */
[----:B------:R-:W-:Y:S02]  /*0460*/  IMAD.MOV.U32 R11, RZ, RZ, R16 ;  /* 0x000000ffff0b7224 */ /* 0x000fe400078e0010 */
[----:B------:R-:W-:Y:S01]  /*0470*/  IMAD.MOV.U32 R14, RZ, RZ, R17 ;  /* 0x000000ffff0e7224 */ /* 0x000fe200078e0011 */
[----:B------:R-:W-:Y:S01]  /*0480*/  LOP3.LUT R0, R6, 0x7ff, RZ, 0xc0, !PT ;  /* 0x000007ff06007812 */ /* 0x000fe200078ec0ff */
[----:B------:R-:W-:-:S03]  /*0490*/  IMAD.MOV.U32 R4, RZ, RZ, RZ ;  /* 0x000000ffff047224 */ /* 0x000fc600078e00ff */
[----:B------:R-:W-:-:S13]  /*04a0*/  ISETP.NE.AND P0, PT, R0, 0x7ff, PT ;  /* 0x000007ff0000780c */ /* 0x000fda0003f05270 */
[----:B------:R-:W-:Y:S05]  /*04b0*/  @!P0 BRA `(.L_x_21) ;  /* 0x0000000800488947 */ /* 0x000fea0003800000 */
[----:B------:R-:W-:Y:S01]  /*04c0*/  VIADD R0, R0, 0xfffffc00 ;  /* 0xfffffc0000007836 */ /* 0x000fe20000000000 */
[----:B------:R-:W-:Y:S01]  /*04d0*/  BSSY.RECONVERGENT B1, `(.L_x_22) ;  /* 0x000002f000017945 */ /* 0x000fe20003800200 */
[----:B------:R-:W-:-:S03]  /*04e0*/  CS2R R18, SRZ ;  /* 0x0000000000127805 */ /* 0x000fc6000001ff00 */
[----:B------:R-:W-:Y:S02]  /*04f0*/  SHF.R.U32.HI R7, RZ, 0x6, R0 ;  /* 0x00000006ff077819 */ /* 0x000fe40000011600 */
[----:B------:R-:W-:Y:S02]  /*0500*/  ISETP.GE.U32.AND P0, PT, R0, 0x80, PT ;  /* 0x000000800000780c */ /* 0x000fe40003f06070 */
[C---:B------:R-:W-:Y:S02]  /*0510*/  IADD3 R0, PT, PT, -R7.reuse, 0x13, RZ ;  /* 0x0000001307007810 */ /* 0x040fe40007ffe1ff */
[----:B------:R-:W-:Y:S02]  /*0520*/  IADD3 R21, PT, PT, -R7, 0xf, RZ ;  /* 0x0000000f07157810 */ /* 0x000fe40007ffe1ff */
[----:B------:R-:W-:-:S04]  /*0530*/  SEL R0, R0, 0x12, P0 ;  /* 0x0000001200007807 */ /* 0x000fc80000000000 */
[----:B------:R-:W-:-:S13]  /*0540*/  ISETP.GE.AND P0, PT, R21, R0, PT ;  /* 0x000000001500720c */ /* 0x000fda0003f06270 */
[----:B------:R-:W-:Y:S05]  /*0550*/  @P0 BRA `(.L_x_23) ;  /* 0x0000000000980947 */ /* 0x000fea0003800000 */
[----:B------:R-:W0:Y:S01]  /*0560*/  LDC.64 R8, c[0x0][0x358] ;  /* 0x0000d600ff087b82 */ /* 0x000e220000000a00 */
[C---:B------:R-:W-:Y:S01]  /*0570*/  SHF.L.U64.HI R13, R11.reuse, 0xb, R14 ;  /* 0x0000000b0b0d7819 */ /* 0x040fe2000001020e */
[----:B------:R-:W-:Y:S01]  /*0580*/  BSSY.RECONVERGENT B2, `(.L_x_24) ;  /* 0x0000022000027945 */ /* 0x000fe20003800200 */
[----:B------:R-:W-:Y:S01]  /*0590*/  IMAD.SHL.U32 R11, R11, 0x800, RZ ;  /* 0x000008000b0b7824 */ /* 0x000fe200078e00ff */
[----:B------:R-:W-:Y:S01]  /*05a0*/  IADD3 R15, PT, PT, RZ, -R7, -R0 ;  /* 0x80000007ff0f7210 */ /* 0x000fe20007ffe800 */
[----:B------:R-:W-:Y:S01]  /*05b0*/  IMAD.MOV.U32 R14, RZ, RZ, RZ ;  /* 0x000000ffff0e7224 */ /* 0x000fe200078e00ff */
[----:B------:R-:W-:Y:S02]  /*05c0*/  CS2R R18, SRZ ;  /* 0x0000000000127805 */ /* 0x000fe4000001ff00 */
[----:B------:R-:W-:Y:S01]  /*05d0*/  LOP3.LUT R13, R13, 0x80000000, RZ, 0xfc, !PT ;  /* 0x800000000d0d7812 */ /* 0x000fe200078efcff */
[----:B------:R-:W1:Y:S06]  /*05e0*/  LDC.64 R2, c[0x4][RZ] ;  /* 0x01000000ff027b82 */ /* 0x000e6c0000000a00 */
.L_x_25:
[----:B0-----:R-:W-:Y:S01]  /*05f0*/  R2UR UR6, R8 ;  /* 0x00000000080672ca */ /* 0x001fe200000e0000 */
[----:B-1----:R-:W-:Y:S01]  /*0600*/  IMAD.WIDE R4, R21, 0x8, R2 ;  /* 0x0000000815047825 */ /* 0x002fe200078e0202 */
[----:B------:R-:W-:-:S13]  /*0610*/  R2UR UR7, R9 ;  /* 0x00000000090772ca */ /* 0x000fda00000e0000 */
[----:B------:R-:W2:Y:S01]  /*0620*/  LDG.E.64.CONSTANT R4, desc[UR6][R4.64] ;  /* 0x0000000604047981 */ /* 0x000ea2000c1e9b00 */
[----:B------:R-:W-:Y:S02]  /*0630*/  VIADD R15, R15, 0x1 ;  /* 0x000000010f0f7836 */ /* 0x000fe40000000000 */
[----:B------:R-:W-:Y:S02]  /*0640*/  VIADD R21, R21, 0x1 ;  /* 0x0000000115157836 */ /* 0x000fe40000000000 */
[----:B--2---:R-:W-:-:S04]  /*0650*/  IMAD.WIDE.U32 R18, P2, R4, R11, R18 ;  /* 0x0000000b04127225 */ /* 0x004fc80007840012 */
[----:B------:R-:W-:Y:S02]  /*0660*/  IMAD R23, R4, R13, RZ ;  /* 0x0000000d04177224 */ /* 0x000fe400078e02ff */
[CC--:B------:R-:W-:Y:S02]  /*0670*/  IMAD R16, R5.reuse, R11.reuse, RZ ;  /* 0x0000000b05107224 */ /* 0x0c0fe400078e02ff */
[----:B------:R-:W-:Y:S01]  /*0680*/  IMAD.HI.U32 R25, R5, R11, RZ ;  /* 0x0000000b05197227 */ /* 0x000fe200078e00ff */
[----:B------:R-:W-:-:S03]  /*0690*/  IADD3 R19, P0, PT, R23, R19, RZ ;  /* 0x0000001317137210 */ /* 0x000fc60007f1e0ff */
[----:B------:R-:W-:Y:S01]  /*06a0*/  IMAD R23, R14, 0x8, R1 ;  /* 0x000000080e177824 */ /* 0x000fe200078e0201 */
[----:B------:R-:W-:Y:S01]  /*06b0*/  IADD3 R19, P1, PT, R16, R19, RZ ;  /* 0x0000001310137210 */ /* 0x000fe20007f3e0ff */
[----:B------:R-:W-:-:S04]  /*06c0*/  IMAD.HI.U32 R16, R4, R13, RZ ;  /* 0x0000000d04107227 */ /* 0x000fc800078e00ff */
[----:B------:R-:W-:Y:S01]  /*06d0*/  IMAD.X R4, RZ, RZ, R16, P2 ;  /* 0x000000ffff047224 */ /* 0x000fe200010e0610 */
[----:B------:R0:W-:Y:S01]  /*06e0*/  STL.64 [R23], R18 ;  /* 0x0000001217007387 */ /* 0x0001e20000100a00 */
[----:B------:R-:W-:-:S03]  /*06f0*/  IMAD.HI.U32 R16, R5, R13, RZ ;  /* 0x0000000d05107227 */ /* 0x000fc600078e00ff */
[----:B------:R-:W-:Y:S01]  /*0700*/  IADD3.X R4, P0, PT, R25, R4, RZ, P0, !PT ;  /* 0x0000000419047210 */ /* 0x000fe2000071e4ff */
[----:B------:R-:W-:Y:S02]  /*0710*/  IMAD R5, R5, R13, RZ ;  /* 0x0000000d05057224 */ /* 0x000fe400078e02ff */
[----:B------:R-:W-:-:S03]  /*0720*/  VIADD R14, R14, 0x1 ;  /* 0x000000010e0e7836 */ /* 0x000fc60000000000 */
[----:B------:R-:W-:Y:S01]  /*0730*/  IADD3.X R5, P1, PT, R5, R4, RZ, P1, !PT ;  /* 0x0000000405057210 */ /* 0x000fe20000f3e4ff */
[----:B------:R-:W-:Y:S01]  /*0740*/  IMAD.X R4, RZ, RZ, R16, P0 ;  /* 0x000000ffff047224 */ /* 0x000fe200000e0610 */
[----:B------:R-:W-:-:S03]  /*0750*/  ISETP.NE.AND P0, PT, R15, -0xf, PT ;  /* 0xfffffff10f00780c */ /* 0x000fc60003f05270 */
[----:B------:R-:W-:Y:S02]  /*0760*/  IMAD.X R4, RZ, RZ, R4, P1 ;  /* 0x000000ffff047224 */ /* 0x000fe400008e0604 */
[----:B0-----:R-:W-:Y:S02]  /*0770*/  IMAD.MOV.U32 R18, RZ, RZ, R5 ;  /* 0x000000ffff127224 */ /* 0x001fe400078e0005 */
[----:B------:R-:W-:-:S06]  /*0780*/  IMAD.MOV.U32 R19, RZ, RZ, R4 ;  /* 0x000000ffff137224 */ /* 0x000fcc00078e0004 */
[----:B------:R-:W-:Y:S05]  /*0790*/  @P0 BRA `(.L_x_25) ;  /* 0xfffffffc00940947 */ /* 0x000fea000383ffff */
[----:B------:R-:W-:Y:S05]  /*07a0*/  BSYNC.RECONVERGENT B2 ;  /* 0x0000000000027941 */ /* 0x000fea0003800200 */
.L_x_24:
[----:B------:R-:W-:-:S07]  /*07b0*/  IMAD.MOV.U32 R21, RZ, RZ, R0 ;  /* 0x000000ffff157224 */ /* 0x000fce00078e0000 */
.L_x_23:
[----:B------:R-:W-:Y:S05]  /*07c0*/  BSYNC.RECONVERGENT B1 ;  /* 0x0000000000017941 */ /* 0x000fea0003800200 */
.L_x_22:
[----:B------:R-:W-:Y:S01]  /*07d0*/  LOP3.LUT P0, R23, R6, 0x3f, RZ, 0xc0, !PT ;  /* 0x0000003f06177812 */ /* 0x000fe2000780c0ff */
[----:B------:R-:W-:-:S04]  /*07e0*/  IMAD.IADD R0, R7, 0x1, R21 ;  /* 0x0000000107007824 */ /* 0x000fc800078e0215 */
[----:B------:R-:W-:-:S05]  /*07f0*/  IMAD.U32 R21, R0, 0x8, R1 ;  /* 0x0000000800157824 */ /* 0x000fca00078e0001 */
[----:B------:R0:W-:Y:S04]  /*0800*/  STL.64 [R21+-0x78], R18 ;  /* 0xffff881215007387 */ /* 0x0001e80000100a00 */
[----:B------:R-:W2:Y:S04]  /*0810*/  @P0 LDL.64 R8, [R1+0x8] ;  /* 0x0000080001080983 */ /* 0x000ea80000100a00 */
[----:B------:R-:W3:Y:S04]  /*0820*/  LDL.64 R2, [R1+0x10] ;  /* 0x0000100001027983 */ /* 0x000ee80000100a00 */
[----:B------:R-:W4:Y:S01]  /*0830*/  LDL.64 R4, [R1+0x18] ;  /* 0x0000180001047983 */ /* 0x000f220000100a00 */
[----:B------:R-:W-:Y:S01]  /*0840*/  @P0 LOP3.LUT R0, R6, 0x3f, RZ, 0xc, !PT ;  /* 0x0000003f06000812 */ /* 0x000fe200078e0cff */
[----:B------:R-:W-:Y:S01]  /*0850*/  BSSY.RECONVERGENT B1, `(.L_x_26) ;  /* 0x0000034000017945 */ /* 0x000fe20003800200 */
[----:B--2---:R-:W-:-:S02]  /*0860*/  @P0 SHF.R.U64 R7, R8, 0x1, R9 ;  /* 0x0000000108070819 */ /* 0x004fc40000001209 */
[----:B------:R-:W-:Y:S02]  /*0870*/  @P0 SHF.R.U32.HI R9, RZ, 0x1, R9 ;  /* 0x00000001ff090819 */ /* 0x000fe40000011609 */
[CC--:B---3--:R-:W-:Y:S02]  /*0880*/  @P0 SHF.L.U32 R11, R2.reuse, R23.reuse, RZ ;  /* 0x00000017020b0219 */ /* 0x0c8fe400000006ff */
[----:B------:R-:W-:Y:S02]  /*0890*/  @P0 SHF.R.U64 R6, R7, R0, R9 ;  /* 0x0000000007060219 */ /* 0x000fe40000001209 */
[--C-:B------:R-:W-:Y:S02]  /*08a0*/  @P0 SHF.R.U32.HI R15, RZ, 0x1, R3.reuse ;  /* 0x00000001ff0f0819 */ /* 0x100fe40000011603 */
[C-C-:B------:R-:W-:Y:S02]  /*08b0*/  @P0 SHF.R.U64 R13, R2.reuse, 0x1, R3.reuse ;  /* 0x00000001020d0819 */ /* 0x140fe40000001203 */
[----:B------:R-:W-:-:S02]  /*08c0*/  @P0 SHF.L.U64.HI R8, R2, R23, R3 ;  /* 0x0000001702080219 */ /* 0x000fc40000010203 */
[----:B------:R-:W-:Y:S02]  /*08d0*/  @P0 SHF.R.U32.HI R7, RZ, R0, R9 ;  /* 0x00000000ff070219 */ /* 0x000fe40000011609 */
[----:B------:R-:W-:Y:S02]  /*08e0*/  @P0 LOP3.LUT R2, R11, R6, RZ, 0xfc, !PT ;  /* 0x000000060b020212 */ /* 0x000fe400078efcff */
[----:B----4-:R-:W-:Y:S02]  /*08f0*/  @P0 SHF.L.U32 R9, R4, R23, RZ ;  /* 0x0000001704090219 */ /* 0x010fe400000006ff */
[----:B------:R-:W-:Y:S02]  /*0900*/  @P0 SHF.R.U64 R14, R13, R0, R15 ;  /* 0x000000000d0e0219 */ /* 0x000fe4000000120f */
[----:B------:R-:W-:Y:S01]  /*0910*/  @P0 LOP3.LUT R3, R8, R7, RZ, 0xfc, !PT ;  /* 0x0000000708030212 */ /* 0x000fe200078efcff */
[----:B------:R-:W-:Y:S01]  /*0920*/  IMAD.SHL.U32 R8, R2, 0x4, RZ ;  /* 0x0000000402087824 */ /* 0x000fe200078e00ff */
[----:B------:R-:W-:-:S02]  /*0930*/  @P0 SHF.L.U64.HI R23, R4, R23, R5 ;  /* 0x0000001704170219 */ /* 0x000fc40000010205 */
[----:B------:R-:W-:Y:S02]  /*0940*/  @P0 LOP3.LUT R4, R9, R14, RZ, 0xfc, !PT ;  /* 0x0000000e09040212 */ /* 0x000fe400078efcff */
[----:B------:R-:W-:Y:S02]  /*0950*/  @P0 SHF.R.U32.HI R0, RZ, R0, R15 ;  /* 0x00000000ff000219 */ /* 0x000fe4000001160f */
[----:B------:R-:W-:Y:S02]  /*0960*/  SHF.L.U64.HI R9, R2, 0x2, R3 ;  /* 0x0000000202097819 */ /* 0x000fe40000010203 */
[----:B------:R-:W-:Y:S02]  /*0970*/  @P0 LOP3.LUT R5, R23, R0, RZ, 0xfc, !PT ;  /* 0x0000000017050212 */ /* 0x000fe400078efcff */
[----:B------:R-:W-:Y:S02]  /*0980*/  SHF.L.W.U32.HI R3, R3, 0x2, R4 ;  /* 0x0000000203037819 */ /* 0x000fe40000010e04 */
[----:B------:R-:W-:-:S02]  /*0990*/  IADD3 RZ, P0, PT, RZ, -R8, RZ ;  /* 0x80000008ffff7210 */ /* 0x000fc40007f1e0ff */
[----:B------:R-:W-:Y:S02]  /*09a0*/  LOP3.LUT R0, RZ, R9, RZ, 0x33, !PT ;  /* 0x00000009ff007212 */ /* 0x000fe400078e33ff */
[----:B------:R-:W-:Y:S02]  /*09b0*/  SHF.L.W.U32.HI R4, R4, 0x2, R5 ;  /* 0x0000000204047819 */ /* 0x000fe40000010e05 */
[----:B------:R-:W-:Y:S02]  /*09c0*/  LOP3.LUT R2, RZ, R3, RZ, 0x33, !PT ;  /* 0x00000003ff027212 */ /* 0x000fe400078e33ff */
[----:B------:R-:W-:Y:S02]  /*09d0*/  IADD3.X R6, P0, PT, RZ, R0, RZ, P0, !PT ;  /* 0x00000000ff067210 */ /* 0x000fe4000071e4ff */
[----:B------:R-:W-:Y:S02]  /*09e0*/  LOP3.LUT R7, RZ, R4, RZ, 0x33, !PT ;  /* 0x00000004ff077212 */ /* 0x000fe400078e33ff */
[----:B------:R-:W-:-:S02]  /*09f0*/  IADD3.X R0, P1, PT, RZ, R2, RZ, P0, !PT ;  /* 0x00000002ff007210 */ /* 0x000fc4000073e4ff */
[----:B------:R-:W-:-:S03]  /*0a00*/  ISETP.GT.U32.AND P2, PT, R3, -0x1, PT ;  /* 0xffffffff0300780c */ /* 0x000fc60003f44070 */
[----:B------:R-:W-:Y:S01]  /*0a10*/  IMAD.X R7, RZ, RZ, R7, P1 ;  /* 0x000000ffff077224 */ /* 0x000fe200008e0607 */
[----:B------:R-:W-:-:S04]  /*0a20*/  ISETP.GT.AND.EX P0, PT, R4, -0x1, PT, P2 ;  /* 0xffffffff0400780c */ /* 0x000fc80003f04320 */
[----:B------:R-:W-:Y:S02]  /*0a30*/  SEL R2, R4, R7, P0 ;  /* 0x0000000704027207 */ /* 0x000fe40000000000 */
[----:B------:R-:W-:Y:S02]  /*0a40*/  SEL R13, R3, R0, P0 ;  /* 0x00000000030d7207 */ /* 0x000fe40000000000 */
[----:B------:R-:W-:Y:S02]  /*0a50*/  ISETP.NE.U32.AND P1, PT, R2, RZ, PT ;  /* 0x000000ff0200720c */ /* 0x000fe40003f25070 */
[----:B------:R-:W-:Y:S02]  /*0a60*/  SEL R9, R9, R6, P0 ;  /* 0x0000000609097207 */ /* 0x000fe40000000000 */
[----:B------:R-:W-:Y:S01]  /*0a70*/  SEL R3, R13, R2, !P1 ;  /* 0x000000020d037207 */ /* 0x000fe20004800000 */
[----:B------:R-:W-:-:S05]  /*0a80*/  @!P0 IMAD.MOV R8, RZ, RZ, -R8 ;  /* 0x000000ffff088224 */ /* 0x000fca00078e0a08 */
[----:B------:R-:W1:Y:S02]  /*0a90*/  FLO.U32 R3, R3 ;  /* 0x0000000300037300 */ /* 0x000e6400000e0000 */
[C---:B-1----:R-:W-:Y:S02]  /*0aa0*/  IADD3 R7, PT, PT, -R3.reuse, 0x1f, RZ ;  /* 0x0000001f03077810 */ /* 0x042fe40007ffe1ff */
[----:B------:R-:W-:-:S03]  /*0ab0*/  IADD3 R0, PT, PT, -R3, 0x3f, RZ ;  /* 0x0000003f03007810 */ /* 0x000fc60007ffe1ff */
[----:B------:R-:W-:-:S05]  /*0ac0*/  @P1 IMAD.MOV R0, RZ, RZ, R7 ;  /* 0x000000ffff001224 */ /* 0x000fca00078e0207 */
[----:B------:R-:W-:-:S13]  /*0ad0*/  ISETP.NE.AND P1, PT, R0, RZ, PT ;  /* 0x000000ff0000720c */ /* 0x000fda0003f25270 */
[----:B0-----:R-:W-:Y:S05]  /*0ae0*/  @!P1 BRA `(.L_x_27) ;  /* 0x0000000000289947 */ /* 0x001fea0003800000 */
[--C-:B------:R-:W-:Y:S02]  /*0af0*/  SHF.R.U64 R7, R8, 0x1, R9.reuse ;  /* 0x0000000108077819 */ /* 0x100fe40000001209 */
[C---:B------:R-:W-:Y:S02]  /*0b00*/  LOP3.LUT R3, R0.reuse, 0x3f, RZ, 0xc0, !PT ;  /* 0x0000003f00037812 */ /* 0x040fe400078ec0ff */
[----:B------:R-:W-:Y:S02]  /*0b10*/  SHF.R.U32.HI R9, RZ, 0x1, R9 ;  /* 0x00000001ff097819 */ /* 0x000fe40000011609 */
[----:B------:R-:W-:Y:S02]  /*0b20*/  LOP3.LUT R6, R0, 0x3f, RZ, 0xc, !PT ;  /* 0x0000003f00067812 */ /* 0x000fe400078e0cff */
[CC--:B------:R-:W-:Y:S02]  /*0b30*/  SHF.L.U64.HI R11, R13.reuse, R3.reuse, R2 ;  /* 0x000000030d0b7219 */ /* 0x0c0fe40000010202 */
[----:B------:R-:W-:-:S02]  /*0b40*/  SHF.L.U32 R3, R13, R3, RZ ;  /* 0x000000030d037219 */ /* 0x000fc400000006ff */
[-CC-:B------:R-:W-:Y:S02]  /*0b50*/  SHF.R.U64 R2, R7, R6.reuse, R9.reuse ;  /* 0x0000000607027219 */ /* 0x180fe40000001209 */
[----:B------:R-:W-:Y:S02]  /*0b60*/  SHF.R.U32.HI R6, RZ, R6, R9 ;  /* 0x00000006ff067219 */ /* 0x000fe40000011609 */
[----:B------:R-:W-:Y:S02]  /*0b70*/  LOP3.LUT R13, R3, R2, RZ, 0xfc, !PT ;  /* 0x00000002030d7212 */ /* 0x000fe400078efcff */
[----:B------:R-:W-:-:S07]  /*0b80*/  LOP3.LUT R2, R11, R6, RZ, 0xfc, !PT ;  /* 0x000000060b027212 */ /* 0x000fce00078efcff */
.L_x_27:
[----:B------:R-:W-:Y:S05]  /*0b90*/  BSYNC.RECONVERGENT B1 ;  /* 0x0000000000017941 */ /* 0x000fea0003800200 */
.L_x_26:
[----:B------:R-:W-:Y:S01]  /*0ba0*/  IMAD.WIDE.U32 R8, R13, 0x2168c235, RZ ;  /* 0x2168c2350d087825 */ /* 0x000fe200078e00ff */
[----:B------:R-:W-:-:S03]  /*0bb0*/  SHF.R.U32.HI R5, RZ, 0x1e, R5 ;  /* 0x0000001eff057819 */ /* 0x000fc60000011605 */
[----:B------:R-:W-:Y:S01]  /*0bc0*/  IMAD.MOV.U32 R6, RZ, RZ, R9 ;  /* 0x000000ffff067224 */ /* 0x000fe200078e0009 */
[----:B------:R-:W-:Y:S01]  /*0bd0*/  IADD3 RZ, P1, PT, R8, R8, RZ ;  /* 0x0000000808ff7210 */ /* 0x000fe20007f3e0ff */
[----:B------:R-:W-:Y:S01]  /*0be0*/  IMAD.MOV.U32 R7, RZ, RZ, RZ ;  /* 0x000000ffff077224 */ /* 0x000fe200078e00ff */
[----:B------:R-:W-:Y:S01]  /*0bf0*/  LEA.HI R4, R4, R5, RZ, 0x1 ;  /* 0x0000000504047211 */ /* 0x000fe200078f08ff */
[----:B------:R-:W-:-:S04]  /*0c00*/  IMAD.HI.U32 R3, R2, -0x36f0255e, RZ ;  /* 0xc90fdaa202037827 */ /* 0x000fc800078e00ff */
[----:B------:R-:W-:-:S04]  /*0c10*/  IMAD.WIDE.U32 R6, R13, -0x36f0255e, R6 ;  /* 0xc90fdaa20d067825 */ /* 0x000fc800078e0006 */
[C---:B------:R-:W-:Y:S02]  /*0c20*/  IMAD R9, R2.reuse, -0x36f0255e, RZ ;  /* 0xc90fdaa202097824 */ /* 0x040fe400078e02ff */
[----:B------:R-:W-:-:S04]  /*0c30*/  IMAD.WIDE.U32 R6, P2, R2, 0x2168c235, R6 ;  /* 0x2168c23502067825 */ /* 0x000fc80007840006 */
[----:B------:R-:W-:Y:S01]  /*0c40*/  IMAD.X R2, RZ, RZ, R3, P2 ;  /* 0x000000ffff027224 */ /* 0x000fe200010e0603 */
[----:B------:R-:W-:Y:S02]  /*0c50*/  IADD3 R3, P2, PT, R9, R7, RZ ;  /* 0x0000000709037210 */ /* 0x000fe40007f5e0ff */
[----:B------:R-:W-:Y:S02]  /*0c60*/  IADD3.X RZ, P1, PT, R6, R6, RZ, P1, !PT ;  /* 0x0000000606ff7210 */ /* 0x000fe40000f3e4ff */
[C---:B------:R-:W-:Y:S01]  /*0c70*/  ISETP.GT.U32.AND P3, PT, R3.reuse, RZ, PT ;  /* 0x000000ff0300720c */ /* 0x040fe20003f64070 */
[----:B------:R-:W-:Y:S01]  /*0c80*/  IMAD.X R2, RZ, RZ, R2, P2 ;  /* 0x000000ffff027224 */ /* 0x000fe200010e0602 */
[----:B------:R-:W-:-:S04]  /*0c90*/  IADD3.X R6, P2, PT, R3, R3, RZ, P1, !PT ;  /* 0x0000000303067210 */ /* 0x000fc80000f5e4ff */
[C---:B------:R-:W-:Y:S01]  /*0ca0*/  ISETP.GT.AND.EX P1, PT, R2.reuse, RZ, PT, P3 ;  /* 0x000000ff0200720c */ /* 0x040fe20003f24330 */
[----:B------:R-:W-:-:S03]  /*0cb0*/  IMAD.X R7, R2, 0x1, R2, P2 ;  /* 0x0000000102077824 */ /* 0x000fc600010e0602 */
[----:B------:R-:W-:Y:S02]  /*0cc0*/  SEL R6, R6, R3, P1 ;  /* 0x0000000306067207 */ /* 0x000fe40000800000 */
[----:B------:R-:W-:Y:S02]  /*0cd0*/  SEL R3, R7, R2, P1 ;  /* 0x0000000207037207 */ /* 0x000fe40000800000 */
[----:B------:R-:W-:Y:S02]  /*0ce0*/  IADD3 R2, P2, PT, R6, 0x1, RZ ;  /* 0x0000000106027810 */ /* 0x000fe40007f5e0ff */
[----:B------:R-:W-:Y:S02]  /*0cf0*/  SEL R7, RZ, 0xffffffff, !P1 ;  /* 0xffffffffff077807 */ /* 0x000fe40004800000 */
[----:B------:R-:W-:Y:S01]  /*0d00*/  LOP3.LUT P1, R17, R17, 0x80000000, RZ, 0xc0, !PT ;  /* 0x8000000011117812 */ /* 0x000fe2000782c0ff */
[----:B------:R-:W-:Y:S02]  /*0d10*/  IMAD.X R3, RZ, RZ, R3, P2 ;  /* 0x000000ffff037224 */ /* 0x000fe400010e0603 */
[----:B------:R-:W-:Y:S01]  /*0d20*/  IMAD.IADD R0, R7, 0x1, -R0 ;  /* 0x0000000107007824 */ /* 0x000fe200078e0a00 */
[----:B------:R-:W-:-:S02]  /*0d30*/  @!P0 LOP3.LUT R17, R17, 0x80000000, RZ, 0x3c, !PT ;  /* 0x8000000011118812 */ /* 0x000fc400078e3cff */
[----:B------:R-:W-:Y:S01]  /*0d40*/  SHF.R.U64 R2, R2, 0xa, R3 ;  /* 0x0000000a02027819 */ /* 0x000fe20000001203 */
[----:B------:R-:W-:-:S03]  /*0d50*/  IMAD.SHL.U32 R0, R0, 0x100000, RZ ;  /* 0x0010000000007824 */ /* 0x000fc600078e00ff */
[----:B------:R-:W-:-:S03]  /*0d60*/  IADD3 R2, P2, PT, R2, 0x1, RZ ;  /* 0x0000000102027810 */ /* 0x000fc60007f5e0ff */
[----:B------:R-:W-:Y:S01]  /*0d70*/  @P1 IMAD.MOV R4, RZ, RZ, -R4 ;  /* 0x000000ffff041224 */ /* 0x000fe200078e0a04 */
[----:B------:R-:W-:-:S04]  /*0d80*/  LEA.HI.X R3, R3, RZ, RZ, 0x16, P2 ;  /* 0x000000ff03037211 */ /* 0x000fc800010fb4ff */
[--C-:B------:R-:W-:Y:S02]  /*0d90*/  SHF.R.U64 R2, R2, 0x1, R3.reuse ;  /* 0x0000000102027819 */ /* 0x100fe40000001203 */
[----:B------:R-:W-:Y:S02]  /*0da0*/  SHF.R.U32.HI R3, RZ, 0x1, R3 ;  /* 0x00000001ff037819 */ /* 0x000fe40000011603 */
[----:B------:R-:W-:-:S04]  /*0db0*/  IADD3 R11, P2, P3, RZ, RZ, R2 ;  /* 0x000000ffff0b7210 */ /* 0x000fc80007b5e002 */
[----:B------:R-:W-:-:S04]  /*0dc0*/  IADD3.X R0, PT, PT, R0, 0x3fe00000, R3, P2, P3 ;  /* 0x3fe0000000007810 */ /* 0x000fc800017e6403 */
[----:B------:R-:W-:-:S07]  /*0dd0*/  LOP3.LUT R14, R0, R17, RZ, 0xfc, !PT ;  /* 0x00000011000e7212 */ /* 0x000fce00078efcff */
.L_x_21:
[----:B------:R-:W-:Y:S02]  /*0de0*/  IMAD.MOV.U32 R13, RZ, RZ, 0x0 ;  /* 0x00000000ff0d7424 */ /* 0x000fe400078e00ff */
[----:B------:R-:W-:Y:S02]  /*0df0*/  IMAD.MOV.U32 R0, RZ, RZ, R4 ;  /* 0x000000ffff007224 */ /* 0x000fe400078e0004 */
[----:B------:R-:W-:Y:S02]  /*0e00*/  IMAD.MOV.U32 R2, RZ, RZ, R11 ;  /* 0x000000ffff027224 */ /* 0x000fe400078e000b */
[----:B------:R-:W-:Y:S01]  /*0e10*/  IMAD.MOV.U32 R3, RZ, RZ, R14 ;  /* 0x000000ffff037224 */ /* 0x000fe200078e000e */
[----:B------:R-:W-:Y:S06]  /*0e20*/  RET.REL.NODEC R12 `(_Z8pulseSinP7double2) ;  /* 0xfffffff00c747950 */ /* 0x000fec0003c3ffff */
.L_x_28:
        /* <DEDUP_REMOVED lines=13> */
.L_x_55:


//--------------------- .text._Z8pulseBinP7double2 --------------------------
	.section	.text._Z8pulseBinP7double2,"ax",@progbits
	.align	128
        .global         _Z8pulseBinP7double2
        .type           _Z8pulseBinP7double2,@function
        .size           _Z8pulseBinP7double2,(.L_x_70 - _Z8pulseBinP7double2)
        .other          _Z8pulseBinP7double2,@"STO_CUDA_ENTRY STV_DEFAULT"
_Z8pulseBinP7double2:
.text._Z8pulseBinP7double2:
[----:B------:R-:W-:Y:S01]  /*0000*/  LDC R1, c[0x0][0x37c] ;  /* 0x0000df00ff017b82 */ /* 0x000fe20000000800 */
[----:B------:R-:W0:Y:S07]  /*0010*/  S2R R0, SR_TID.X ;  /* 0x0000000000007919 */ /* 0x000e2e0000002100 */
[----:B------:R-:W0:Y:S08]  /*0020*/  S2UR UR4, SR_CTAID.X ;  /* 0x00000000000479c3 */ /* 0x000e300000002500 */
[----:B------:R-:W0:Y:S02]  /*0030*/  LDC R7, c[0x0][0x360] ;  /* 0x0000d800ff077b82 */ /* 0x000e240000000800 */
[----:B0-----:R-:W-:-:S05]  /*0040*/  IMAD R7, R7, UR4, R0 ;  /* 0x0000000407077c24 */ /* 0x001fca000f8e0200 */
[----:B------:R-:W-:-:S04]  /*0050*/  IADD3 R0, PT, PT, R7, -0x18001, RZ ;  /* 0xfffe7fff07007810 */ /* 0x000fc80007ffe0ff */
[----:B------:R-:W-:-:S13]  /*0060*/  ISETP.GT.U32.AND P0, PT, R0, 0xfffe, PT ;  /* 0x0000fffe0000780c */ /* 0x000fda0003f04070 */
[----:B------:R-:W-:Y:S05]  /*0070*/  @P0 EXIT ;  /* 0x000000000000094d */ /* 0x000fea0003800000 */
[----:B------:R-:W0:Y:S01]  /*0080*/  LDC.64 R2, c[0x0][0x380] ;  /* 0x0000e000ff027b82 */ /* 0x000e220000000a00 */
[----:B------:R-:W1:Y:S01]  /*0090*/  LDCU.64 UR4, c[0x0][0x358] ;  /* 0x00006b00ff0477ac */ /* 0x000e620008000a00 */
[----:B------:R-:W-:Y:S01]  /*00a0*/  HFMA2 R4, -RZ, RZ, 0, 0 ;  /* 0x00000000ff047431 */ /* 0x000fe200000001ff */
[----:B------:R-:W-:Y:S01]  /*00b0*/  MOV R5, 0x3ff00000 ;  /* 0x3ff0000000057802 */ /* 0x000fe20000000f00 */
[----:B0-----:R-:W-:Y:S01]  /*00c0*/  IMAD.WIDE.U32 R2, R7, 0x10, R2 ;  /* 0x0000001007027825 */ /* 0x001fe200078e0002 */
[----:B------:R-:W-:-:S05]  /*00d0*/  CS2R R6, SRZ ;  /* 0x0000000000067805 */ /* 0x000fca000001ff00 */
[----:B-1----:R-:W-:Y:S01]  /*00e0*/  STG.E.128 desc[UR4][R2.64], R4 ;  /* 0x0000000402007986 */ /* 0x002fe2000c101d04 */
[----:B------:R-:W-:Y:S05]  /*00f0*/  EXIT ;  /* 0x000000000000794d */ /* 0x000fea0003800000 */
.L_x_29:
        /* <DEDUP_REMOVED lines=16> */
.L_x_70:


//--------------------- .text._Z26derivative2ndFourierKernelP7double2 --------------------------
	.section	.text._Z26derivative2ndFourierKernelP7double2,"ax",@progbits
	.align	128
        .global         _Z26derivative2ndFourierKernelP7double2
        .type           _Z26derivative2ndFourierKernelP7double2,@function
        .size           _Z26derivative2ndFourierKernelP7double2,(.L_x_56 - _Z26derivative2ndFourierKernelP7double2)
        .other          _Z26derivative2ndFourierKernelP7double2,@"STO_CUDA_ENTRY STV_DEFAULT"
_Z26derivative2ndFourierKernelP7double2:
.text._Z26derivative2ndFourierKernelP7double2:
[----:B------:R-:W-:Y:S01]  /*0000*/  LDC R1, c[0x0][0x37c] ;  /* 0x0000df00ff017b82 */ /* 0x000fe20000000800 */
[----:B------:R-:W0:Y:S07]  /*0010*/  S2R R3, SR_TID.X ;  /* 0x0000000000037919 */ /* 0x000e2e0000002100 */
[----:B------:R-:W0:Y:S01]  /*0020*/  S2UR UR4, SR_CTAID.X ;  /* 0x00000000000479c3 */ /* 0x000e220000002500 */
[----:B------:R-:W-:Y:S01]  /*0030*/  BSSY.RECONVERGENT B0, `(.L_x_30) ;  /* 0x0000040000007945 */ /* 0x000fe20003800200 */
[----:B------:R-:W-:-:S06]  /*0040*/  IMAD.MOV.U32 R9, RZ, RZ, 0x40590000 ;  /* 0x40590000ff097424 */ /* 0x000fcc00078e00ff */
[----:B------:R-:W0:Y:S02]  /*0050*/  LDC R0, c[0x0][0x360] ;  /* 0x0000d800ff007b82 */ /* 0x000e240000000800 */
[----:B0-----:R-:W-:Y:S01]  /*0060*/  IMAD R0, R0, UR4, R3 ;  /* 0x0000000400007c24 */ /* 0x001fe2000f8e0203 */
[----:B------:R-:W-:-:S04]  /*0070*/  UMOV UR4, URZ ;  /* 0x000000ff00047c82 */ /* 0x000fc80008000000 */
[----:B------:R-:W-:-:S13]  /*0080*/  ISETP.GT.AND P0, PT, R0, 0x1ffff, PT ;  /* 0x0001ffff0000780c */ /* 0x000fda0003f04270 */
[----:B------:R-:W-:Y:S05]  /*0090*/  @P0 BRA `(.L_x_31) ;  /* 0x00000000006c0947 */ /* 0x000fea0003800000 */
[----:B------:R-:W0:Y:S01]  /*00a0*/  MUFU.RCP64H R5, 100 ;  /* 0x4059000000057908 */ /* 0x000e220000001800 */
[----:B------:R-:W-:Y:S01]  /*00b0*/  IMAD.MOV.U32 R10, RZ, RZ, 0x0 ;  /* 0x00000000ff0a7424 */ /* 0x000fe200078e00ff */
[----:B------:R-:W-:Y:S01]  /*00c0*/  UMOV UR6, 0x54442d18 ;  /* 0x54442d1800067882 */ /* 0x000fe20000000000 */
[----:B------:R-:W-:Y:S01]  /*00d0*/  IMAD.MOV.U32 R11, RZ, RZ, 0x40590000 ;  /* 0x40590000ff0b7424 */ /* 0x000fe200078e00ff */
[----:B------:R-:W-:Y:S01]  /*00e0*/  UMOV UR7, 0x401921fb ;  /* 0x401921fb00077882 */ /* 0x000fe20000000000 */
[----:B------:R-:W-:Y:S01]  /*00f0*/  IMAD.MOV.U32 R4, RZ, RZ, 0x1 ;  /* 0x00000001ff047424 */ /* 0x000fe200078e00ff */
[----:B------:R-:W-:Y:S05]  /*0100*/  BSSY.RECONVERGENT B1, `(.L_x_32) ;  /* 0x0000013000017945 */ /* 0x000fea0003800200 */
[----:B0-----:R-:W-:-:S08]  /*0110*/  DFMA R2, R4, -R10, 1 ;  /* 0x3ff000000402742b */ /* 0x001fd0000000080a */
[----:B------:R-:W-:Y:S02]  /*0120*/  DFMA R6, R2, R2, R2 ;  /* 0x000000020206722b */ /* 0x000fe40000000002 */
[----:B------:R-:W0:Y:S06]  /*0130*/  I2F.F64 R2, R0 ;  /* 0x0000000000027312 */ /* 0x000e2c0000201c00 */
[----:B------:R-:W-:-:S08]  /*0140*/  DFMA R6, R4, R6, R4 ;  /* 0x000000060406722b */ /* 0x000fd00000000004 */
[----:B------:R-:W-:Y:S02]  /*0150*/  DFMA R10, R6, -R10, 1 ;  /* 0x3ff00000060a742b */ /* 0x000fe4000000080a */
[----:B0-----:R-:W-:-:S06]  /*0160*/  DMUL R4, R2, UR6 ;  /* 0x0000000602047c28 */ /* 0x001fcc0008000000 */
[----:B------:R-:W-:-:S04]  /*0170*/  DFMA R10, R6, R10, R6 ;  /* 0x0000000a060a722b */ /* 0x000fc80000000006 */
[----:B------:R-:W-:-:S04]  /*0180*/  FSETP.GEU.AND P1, PT, |R5|, 6.5827683646048100446e-37, PT ;  /* 0x036000000500780b */ /* 0x000fc80003f2e200 */
[----:B------:R-:W-:-:S08]  /*0190*/  DMUL R2, R4, R10 ;  /* 0x0000000a04027228 */ /* 0x000fd00000000000 */
[----:B------:R-:W-:-:S08]  /*01a0*/  DFMA R6, R2, -100, R4 ;  /* 0xc05900000206782b */ /* 0x000fd00000000004 */
[----:B------:R-:W-:-:S10]  /*01b0*/  DFMA R2, R10, R6, R2 ;  /* 0x000000060a02722b */ /* 0x000fd40000000002 */
[----:B------:R-:W-:-:S05]  /*01c0*/  FFMA R6, RZ, 3.390625, R3 ;  /* 0x40590000ff067823 */ /* 0x000fca0000000003 */
[----:B------:R-:W-:-:S13]  /*01d0*/  FSETP.GT.AND P0, PT, |R6|, 1.469367938527859385e-39, PT ;  /* 0x001000000600780b */ /* 0x000fda0003f04200 */
[----:B------:R-:W-:Y:S05]  /*01e0*/  @P0 BRA P1, `(.L_x_33) ;  /* 0x0000000000100947 */ /* 0x000fea0000800000 */
[----:B------:R-:W-:Y:S01]  /*01f0*/  IMAD.MOV.U32 R6, RZ, RZ, R4 ;  /* 0x000000ffff067224 */ /* 0x000fe200078e0004 */
[----:B------:R-:W-:Y:S01]  /*0200*/  MOV R10, 0x230 ;  /* 0x00000230000a7802 */ /* 0x000fe20000000f00 */
[----:B------:R-:W-:-:S07]  /*0210*/  IMAD.MOV.U32 R7, RZ, RZ, R5 ;  /* 0x000000ffff077224 */ /* 0x000fce00078e0005 */
[----:B------:R-:W-:Y:S05]  /*0220*/  CALL.REL.NOINC `($__internal_1_$__cuda_sm20_div_rn_f64_full) ;  /* 0x0000000000c47944 */ /* 0x000fea0003c00000 */
.L_x_33:
[----:B------:R-:W-:Y:S05]  /*0230*/  BSYNC.RECONVERGENT B1 ;  /* 0x0000000000017941 */ /* 0x000fea0003800200 */
.L_x_32:
[----:B------:R-:W-:Y:S05]  /*0240*/  BRA `(.L_x_34) ;  /* 0x0000000000787947 */ /* 0x000fea0003800000 */
.L_x_31:
[----:B------:R-:W-:Y:S02]  /*0250*/  ISETP.NE.AND P0, PT, R0, 0x20000, PT ;  /* 0x000200000000780c */ /* 0x000fe40003f05270 */
[----:B------:R-:W-:-:S11]  /*0260*/  CS2R R2, SRZ ;  /* 0x0000000000027805 */ /* 0x000fd6000001ff00 */
[----:B------:R-:W-:Y:S05]  /*0270*/  @!P0 BRA `(.L_x_34) ;  /* 0x00000000006c8947 */ /* 0x000fea0003800000 */
[----:B------:R-:W0:Y:S01]  /*0280*/  MUFU.RCP64H R5, 100 ;  /* 0x4059000000057908 */ /* 0x000e220000001800 */
[----:B------:R-:W-:Y:S01]  /*0290*/  IMAD.MOV.U32 R6, RZ, RZ, 0x0 ;  /* 0x00000000ff067424 */ /* 0x000fe200078e00ff */
[----:B------:R-:W-:Y:S01]  /*02a0*/  UMOV UR6, 0x54442d18 ;  /* 0x54442d1800067882 */ /* 0x000fe20000000000 */
[----:B------:R-:W-:Y:S01]  /*02b0*/  IMAD.MOV.U32 R7, RZ, RZ, 0x40590000 ;  /* 0x40590000ff077424 */ /* 0x000fe200078e00ff */
[----:B------:R-:W-:Y:S01]  /*02c0*/  UMOV UR7, 0x401921fb ;  /* 0x401921fb00077882 */ /* 0x000fe20000000000 */
[----:B------:R-:W-:Y:S01]  /*02d0*/  IMAD.MOV.U32 R4, RZ, RZ, 0x1 ;  /* 0x00000001ff047424 */ /* 0x000fe200078e00ff */
[----:B------:R-:W-:Y:S01]  /*02e0*/  BSSY.RECONVERGENT B1, `(.L_x_34) ;  /* 0x0000014000017945 */ /* 0x000fe20003800200 */
[----:B------:R-:W-:-:S04]  /*02f0*/  VIADD R8, R0, 0xfffc0000 ;  /* 0xfffc000000087836 */ /* 0x000fc80000000000 */
        /* <DEDUP_REMOVED lines=18> */
.L_x_35:
[----:B------:R-:W-:Y:S05]  /*0420*/  BSYNC.RECONVERGENT B1 ;  /* 0x0000000000017941 */ /* 0x000fea0003800200 */
.L_x_34:
[----:B------:R-:W-:Y:S05]  /*0430*/  BSYNC.RECONVERGENT B0 ;  /* 0x0000000000007941 */ /* 0x000fea0003800200 */
.L_x_30:
[----:B------:R-:W-:Y:S01]  /*0440*/  BAR.SYNC.DEFER_BLOCKING 0x0 ;  /* 0x0000000000007b1d */ /* 0x000fe20000010000 */
[----:B------:R-:W-:-:S13]  /*0450*/  ISETP.GT.AND P0, PT, R0, 0x3ffff, PT ;  /* 0x0003ffff0000780c */ /* 0x000fda0003f04270 */
[----:B------:R-:W-:Y:S05]  /*0460*/  @P0 EXIT ;  /* 0x000000000000094d */ /* 0x000fea0003800000 */
[----:B------:R-:W0:Y:S01]  /*0470*/  LDC.64 R10, c[0x0][0x380] ;  /* 0x0000e000ff0a7b82 */ /* 0x000e220000000a00 */
[----:B------:R-:W1:Y:S01]  /*0480*/  LDCU.64 UR4, c[0x0][0x358] ;  /* 0x00006b00ff0477ac */ /* 0x000e620008000a00 */
[----:B0-----:R-:W-:-:S05]  /*0490*/  IMAD.WIDE R10, R0, 0x10, R10 ;  /* 0x00000010000a7825 */ /* 0x001fca00078e020a */
[----:B-1----:R-:W2:Y:S01]  /*04a0*/  LDG.E.128 R4, desc[UR4][R10.64] ;  /* 0x000000040a047981 */ /* 0x002ea2000c1e1d00 */
[----:B------:R-:W-:-:S08]  /*04b0*/  DMUL R8, RZ, R2 ;  /* 0x00000002ff087228 */ /* 0x000fd00000000000 */
[-C--:B------:R-:W-:Y:S02]  /*04c0*/  DFMA R8, RZ, R2.reuse, R8 ;  /* 0x00000002ff08722b */ /* 0x080fe40000000008 */
[----:B------:R-:W-:-:S06]  /*04d0*/  DFMA R2, -R2, R2, RZ ;  /* 0x000000020202722b */ /* 0x000fcc00000001ff */
[-C--:B--2---:R-:W-:Y:S02]  /*04e0*/  DMUL R12, R8, R6.reuse ;  /* 0x00000006080c7228 */ /* 0x084fe40000000000 */
[----:B------:R-:W-:-:S06]  /*04f0*/  DMUL R14, R2, R6 ;  /* 0x00000006020e7228 */ /* 0x000fcc0000000000 */
[-C--:B------:R-:W-:Y:S02]  /*0500*/  DFMA R12, R2, R4.reuse, -R12 ;  /* 0x00000004020c722b */ /* 0x080fe4000000080c */
[----:B------:R-:W-:-:S07]  /*0510*/  DFMA R14, R8, R4, R14 ;  /* 0x00000004080e722b */ /* 0x000fce000000000e */
[----:B------:R-:W-:Y:S01]  /*0520*/  STG.E.128 desc[UR4][R10.64], R12 ;  /* 0x0000000c0a007986 */ /* 0x000fe2000c101d04 */
[----:B------:R-:W-:Y:S05]  /*0530*/  EXIT ;  /* 0x000000000000794d */ /* 0x000fea0003800000 */
        .weak           $__internal_1_$__cuda_sm20_div_rn_f64_full
        .type           $__internal_1_$__cuda_sm20_div_rn_f64_full,@function
        .size           $__internal_1_$__cuda_sm20_div_rn_f64_full,(.L_x_56 - $__internal_1_$__cuda_sm20_div_rn_f64_full)
$__internal_1_$__cuda_sm20_div_rn_f64_full:
[C---:B------:R-:W-:Y:S01]  /*0540*/  FSETP.GEU.AND P0, PT, |R9|.reuse, 1.469367938527859385e-39, PT ;  /* 0x001000000900780b */ /* 0x040fe20003f0e200 */
[----:B------:R-:W-:Y:S01]  /*0550*/  IMAD.U32 R2, RZ, RZ, UR4 ;  /* 0x00000004ff027e24 */ /* 0x000fe2000f8e00ff */
[----:B------:R-:W-:Y:S01]  /*0560*/  LOP3.LUT R3, R9, 0x800fffff, RZ, 0xc0, !PT ;  /* 0x800fffff09037812 */ /* 0x000fe200078ec0ff */
[----:B------:R-:W-:Y:S01]  /*0570*/  IMAD.U32 R4, RZ, RZ, UR4 ;  /* 0x00000004ff047e24 */ /* 0x000fe2000f8e00ff */
[----:B------:R-:W-:Y:S01]  /*0580*/  FSETP.GEU.AND P2, PT, |R7|, 1.469367938527859385e-39, PT ;  /* 0x001000000700780b */ /* 0x000fe20003f4e200 */
[----:B------:R-:W-:Y:S01]  /*0590*/  IMAD.MOV.U32 R16, RZ, RZ, 0x1 ;  /* 0x00000001ff107424 */ /* 0x000fe200078e00ff */
[----:B------:R-:W-:Y:S01]  /*05a0*/  LOP3.LUT R5, R3, 0x3ff00000, RZ, 0xfc, !PT ;  /* 0x3ff0000003057812 */ /* 0x000fe200078efcff */
[----:B------:R-:W-:Y:S01]  /*05b0*/  IMAD.MOV.U32 R3, RZ, RZ, R9 ;  /* 0x000000ffff037224 */ /* 0x000fe200078e0009 */
[----:B------:R-:W-:Y:S01]  /*05c0*/  LOP3.LUT R11, R7, 0x7ff00000, RZ, 0xc0, !PT ;  /* 0x7ff00000070b7812 */ /* 0x000fe200078ec0ff */
[----:B------:R-:W-:Y:S01]  /*05d0*/  BSSY.RECONVERGENT B2, `(.L_x_36) ;  /* 0x0000051000027945 */ /* 0x000fe20003800200 */
[----:B------:R-:W-:-:S03]  /*05e0*/  LOP3.LUT R14, R9, 0x7ff00000, RZ, 0xc0, !PT ;  /* 0x7ff00000090e7812 */ /* 0x000fc600078ec0ff */
[----:B------:R-:W-:Y:S01]  /*05f0*/  @!P0 DMUL R4, R2, 8.98846567431157953865e+307 ;  /* 0x7fe0000002048828 */ /* 0x000fe20000000000 */
[----:B------:R-:W-:-:S03]  /*0600*/  ISETP.GE.U32.AND P1, PT, R11, R14, PT ;  /* 0x0000000e0b00720c */ /* 0x000fc60003f26070 */
[----:B------:R-:W-:Y:S02]  /*0610*/  @!P2 LOP3.LUT R8, R3, 0x7ff00000, RZ, 0xc0, !PT ;  /* 0x7ff000000308a812 */ /* 0x000fe400078ec0ff */
[----:B------:R-:W0:Y:S02]  /*0620*/  MUFU.RCP64H R17, R5 ;  /* 0x0000000500117308 */ /* 0x000e240000001800 */
[----:B------:R-:W-:Y:S01]  /*0630*/  @!P2 ISETP.GE.U32.AND P3, PT, R11, R8, PT ;  /* 0x000000080b00a20c */ /* 0x000fe20003f66070 */
[----:B------:R-:W-:Y:S01]  /*0640*/  IMAD.MOV.U32 R8, RZ, RZ, R6 ;  /* 0x000000ffff087224 */ /* 0x000fe200078e0006 */
[----:B0-----:R-:W-:-:S08]  /*0650*/  DFMA R12, R16, -R4, 1 ;  /* 0x3ff00000100c742b */ /* 0x001fd00000000804 */
[----:B------:R-:W-:Y:S01]  /*0660*/  DFMA R18, R12, R12, R12 ;  /* 0x0000000c0c12722b */ /* 0x000fe2000000000c */
[----:B------:R-:W-:-:S05]  /*0670*/  IMAD.MOV.U32 R12, RZ, RZ, 0x1ca00000 ;  /* 0x1ca00000ff0c7424 */ /* 0x000fca00078e00ff */
[C---:B------:R-:W-:Y:S02]  /*0680*/  @!P2 SEL R13, R12.reuse, 0x63400000, !P3 ;  /* 0x634000000c0da807 */ /* 0x040fe40005800000 */
[----:B------:R-:W-:Y:S01]  /*0690*/  DFMA R16, R16, R18, R16 ;  /* 0x000000121010722b */ /* 0x000fe20000000010 */
[----:B------:R-:W-:Y:S01]  /*06a0*/  SEL R9, R12, 0x63400000, !P1 ;  /* 0x634000000c097807 */ /* 0x000fe20004800000 */
[----:B------:R-:W-:Y:S01]  /*06b0*/  @!P2 IMAD.MOV.U32 R18, RZ, RZ, RZ ;  /* 0x000000ffff12a224 */ /* 0x000fe200078e00ff */
[--C-:B------:R-:W-:Y:S02]  /*06c0*/  @!P2 LOP3.LUT R13, R13, 0x80000000, R7.reuse, 0xf8, !PT ;  /* 0x800000000d0da812 */ /* 0x100fe400078ef807 */
[----:B------:R-:W-:Y:S02]  /*06d0*/  LOP3.LUT R9, R9, 0x800fffff, R7, 0xf8, !PT ;  /* 0x800fffff09097812 */ /* 0x000fe400078ef807 */
[----:B------:R-:W-:Y:S01]  /*06e0*/  @!P2 LOP3.LUT R19, R13, 0x100000, RZ, 0xfc, !PT ;  /* 0x001000000d13a812 */ /* 0x000fe200078efcff */
[----:B------:R-:W-:-:S05]  /*06f0*/  DFMA R20, R16, -R4, 1 ;  /* 0x3ff000001014742b */ /* 0x000fca0000000804 */
[----:B------:R-:W-:-:S03]  /*0700*/  @!P2 DFMA R8, R8, 2, -R18 ;  /* 0x400000000808a82b */ /* 0x000fc60000000812 */
[----:B------:R-:W-:Y:S01]  /*0710*/  DFMA R16, R16, R20, R16 ;  /* 0x000000141010722b */ /* 0x000fe20000000010 */
[----:B------:R-:W-:Y:S02]  /*0720*/  IMAD.MOV.U32 R21, RZ, RZ, R11 ;  /* 0x000000ffff157224 */ /* 0x000fe400078e000b */
[----:B------:R-:W-:Y:S01]  /*0730*/  IMAD.MOV.U32 R20, RZ, RZ, R14 ;  /* 0x000000ffff147224 */ /* 0x000fe200078e000e */
[----:B------:R-:W-:-:S03]  /*0740*/  @!P0 LOP3.LUT R20, R5, 0x7ff00000, RZ, 0xc0, !PT ;  /* 0x7ff0000005148812 */ /* 0x000fc600078ec0ff */
[----:B------:R-:W-:Y:S01]  /*0750*/  @!P2 LOP3.LUT R21, R9, 0x7ff00000, RZ, 0xc0, !PT ;  /* 0x7ff000000915a812 */ /* 0x000fe200078ec0ff */
[----:B------:R-:W-:Y:S01]  /*0760*/  DMUL R18, R16, R8 ;  /* 0x0000000810127228 */ /* 0x000fe20000000000 */
[----:B------:R-:W-:-:S03]  /*0770*/  VIADD R22, R20, 0xffffffff ;  /* 0xffffffff14167836 */ /* 0x000fc60000000000 */
[----:B------:R-:W-:-:S04]  /*0780*/  VIADD R13, R21, 0xffffffff ;  /* 0xffffffff150d7836 */ /* 0x000fc80000000000 */
[----:B------:R-:W-:Y:S01]  /*0790*/  DFMA R14, R18, -R4, R8 ;  /* 0x80000004120e722b */ /* 0x000fe20000000008 */
[----:B------:R-:W-:-:S04]  /*07a0*/  ISETP.GT.U32.AND P0, PT, R13, 0x7feffffe, PT ;  /* 0x7feffffe0d00780c */ /* 0x000fc80003f04070 */
[----:B------:R-:W-:-:S03]  /*07b0*/  ISETP.GT.U32.OR P0, PT, R22, 0x7feffffe, P0 ;  /* 0x7feffffe1600780c */ /* 0x000fc60000704470 */
[----:B------:R-:W-:-:S10]  /*07c0*/  DFMA R14, R16, R14, R18 ;  /* 0x0000000e100e722b */ /* 0x000fd40000000012 */
[----:B------:R-:W-:Y:S05]  /*07d0*/  @P0 BRA `(.L_x_37) ;  /* 0x00000000006c0947 */ /* 0x000fea0003800000 */
[----:B------:R-:W-:-:S04]  /*07e0*/  LOP3.LUT R16, R3, 0x7ff00000, RZ, 0xc0, !PT ;  /* 0x7ff0000003107812 */ /* 0x000fc800078ec0ff */
[CC--:B------:R-:W-:Y:S02]  /*07f0*/  VIADDMNMX R6, R11.reuse, -R16.reuse, 0xb9600000, !PT ;  /* 0xb96000000b067446 */ /* 0x0c0fe40007800910 */
[----:B------:R-:W-:Y:S02]  /*0800*/  ISETP.GE.U32.AND P0, PT, R11, R16, PT ;  /* 0x000000100b00720c */ /* 0x000fe40003f06070 */
[----:B------:R-:W-:Y:S02]  /*0810*/  VIMNMX R6, PT, PT, R6, 0x46a00000, PT ;  /* 0x46a0000006067848 */ /* 0x000fe40003fe0100 */
[----:B------:R-:W-:-:S05]  /*0820*/  SEL R11, R12, 0x63400000, !P0 ;  /* 0x634000000c0b7807 */ /* 0x000fca0004000000 */
        /* <DEDUP_REMOVED lines=9> */
[----:B------:R-:W-:-:S04]  /*08c0*/  LOP3.LUT R9, R5, 0x80000000, R3, 0x48, !PT ;  /* 0x8000000005097812 */ /* 0x000fc800078e4803 */
[----:B------:R-:W-:-:S07]  /*08d0*/  LOP3.LUT R7, R9, R7, RZ, 0xfc, !PT ;  /* 0x0000000709077212 */ /* 0x000fce00078efcff */
[----:B------:R-:W-:Y:S05]  /*08e0*/  @!P0 BRA `(.L_x_38) ;  /* 0x00000000007c8947 */ /* 0x000fea0003800000 */
[----:B------:R-:W-:Y:S01]  /*08f0*/  IMAD.MOV R3, RZ, RZ, -R11 ;  /* 0x000000ffff037224 */ /* 0x000fe200078e0a0b */
[----:B------:R-:W-:Y:S01]  /*0900*/  DMUL.RP R6, R14, R6 ;  /* 0x000000060e067228 */ /* 0x000fe20000008000 */
[----:B------:R-:W-:-:S06]  /*0910*/  IMAD.MOV.U32 R2, RZ, RZ, RZ ;  /* 0x000000ffff027224 */ /* 0x000fcc00078e00ff */
[----:B------:R-:W-:-:S03]  /*0920*/  DFMA R2, R12, -R2, R14 ;  /* 0x800000020c02722b */ /* 0x000fc6000000000e */
[----:B------:R-:W-:-:S03]  /*0930*/  LOP3.LUT R9, R7, R9, RZ, 0x3c, !PT ;  /* 0x0000000907097212 */ /* 0x000fc600078e3cff */
[----:B------:R-:W-:-:S04]  /*0940*/  IADD3 R2, PT, PT, -R11, -0x43300000, RZ ;  /* 0xbcd000000b027810 */ /* 0x000fc80007ffe1ff */
[----:B------:R-:W-:-:S04]  /*0950*/  FSETP.NEU.AND P0, PT, |R3|, R2, PT ;  /* 0x000000020300720b */ /* 0x000fc80003f0d200 */
[----:B------:R-:W-:Y:S02]  /*0960*/  FSEL R12, R6, R12, !P0 ;  /* 0x0000000c060c7208 */ /* 0x000fe40004000000 */
[----:B------:R-:W-:Y:S01]  /*0970*/  FSEL R13, R9, R13, !P0 ;  /* 0x0000000d090d7208 */ /* 0x000fe20004000000 */
[----:B------:R-:W-:Y:S06]  /*0980*/  BRA `(.L_x_38) ;  /* 0x0000000000547947 */ /* 0x000fec0003800000 */
.L_x_37:
[----:B------:R-:W-:-:S14]  /*0990*/  DSETP.NAN.AND P0, PT, R6, R6, PT ;  /* 0x000000060600722a */ /* 0x000fdc0003f08000 */
[----:B------:R-:W-:Y:S05]  /*09a0*/  @P0 BRA `(.L_x_39) ;  /* 0x0000000000440947 */ /* 0x000fea0003800000 */
[----:B------:R-:W-:-:S14]  /*09b0*/  DSETP.NAN.AND P0, PT, R2, R2, PT ;  /* 0x000000020200722a */ /* 0x000fdc0003f08000 */
[----:B------:R-:W-:Y:S05]  /*09c0*/  @P0 BRA `(.L_x_40) ;  /* 0x0000000000300947 */ /* 0x000fea0003800000 */
[----:B------:R-:W-:Y:S01]  /*09d0*/  ISETP.NE.AND P0, PT, R21, R20, PT ;  /* 0x000000141500720c */ /* 0x000fe20003f05270 */
[----:B------:R-:W-:Y:S02]  /*09e0*/  IMAD.MOV.U32 R12, RZ, RZ, 0x0 ;  /* 0x00000000ff0c7424 */ /* 0x000fe400078e00ff */
[----:B------:R-:W-:-:S10]  /*09f0*/  IMAD.MOV.U32 R13, RZ, RZ, -0x80000 ;  /* 0xfff80000ff0d7424 */ /* 0x000fd400078e00ff */
[----:B------:R-:W-:Y:S05]  /*0a00*/  @!P0 BRA `(.L_x_38) ;  /* 0x0000000000348947 */ /* 0x000fea0003800000 */
[----:B------:R-:W-:Y:S02]  /*0a10*/  ISETP.NE.AND P0, PT, R21, 0x7ff00000, PT ;  /* 0x7ff000001500780c */ /* 0x000fe40003f05270 */
[----:B------:R-:W-:Y:S02]  /*0a20*/  LOP3.LUT R13, R7, 0x80000000, R3, 0x48, !PT ;  /* 0x80000000070d7812 */ /* 0x000fe400078e4803 */
[----:B------:R-:W-:-:S13]  /*0a30*/  ISETP.EQ.OR P0, PT, R20, RZ, !P0 ;  /* 0x000000ff1400720c */ /* 0x000fda0004702670 */
[----:B------:R-:W-:Y:S01]  /*0a40*/  @P0 LOP3.LUT R2, R13, 0x7ff00000, RZ, 0xfc, !PT ;  /* 0x7ff000000d020812 */ /* 0x000fe200078efcff */
[----:B------:R-:W-:Y:S02]  /*0a50*/  @!P0 IMAD.MOV.U32 R12, RZ, RZ, RZ ;  /* 0x000000ffff0c8224 */ /* 0x000fe400078e00ff */
[----:B------:R-:W-:Y:S02]  /*0a60*/  @P0 IMAD.MOV.U32 R12, RZ, RZ, RZ ;  /* 0x000000ffff0c0224 */ /* 0x000fe400078e00ff */
[----:B------:R-:W-:Y:S01]  /*0a70*/  @P0 IMAD.MOV.U32 R13, RZ, RZ, R2 ;  /* 0x000000ffff0d0224 */ /* 0x000fe200078e0002 */
[----:B------:R-:W-:Y:S06]  /*0a80*/  BRA `(.L_x_38) ;  /* 0x0000000000147947 */ /* 0x000fec0003800000 */
.L_x_40:
[----:B------:R-:W-:Y:S01]  /*0a90*/  LOP3.LUT R13, R3, 0x80000, RZ, 0xfc, !PT ;  /* 0x00080000030d7812 */ /* 0x000fe200078efcff */
[----:B------:R-:W-:Y:S01]  /*0aa0*/  IMAD.MOV.U32 R12, RZ, RZ, R2 ;  /* 0x000000ffff0c7224 */ /* 0x000fe200078e0002 */
[----:B------:R-:W-:Y:S06]  /*0ab0*/  BRA `(.L_x_38) ;  /* 0x0000000000087947 */ /* 0x000fec0003800000 */
.L_x_39:
[----:B------:R-:W-:Y:S01]  /*0ac0*/  LOP3.LUT R13, R7, 0x80000, RZ, 0xfc, !PT ;  /* 0x00080000070d7812 */ /* 0x000fe200078efcff */
[----:B------:R-:W-:-:S07]  /*0ad0*/  IMAD.MOV.U32 R12, RZ, RZ, R6 ;  /* 0x000000ffff0c7224 */ /* 0x000fce00078e0006 */
.L_x_38:
[----:B------:R-:W-:Y:S05]  /*0ae0*/  BSYNC.RECONVERGENT B2 ;  /* 0x0000000000027941 */ /* 0x000fea0003800200 */
.L_x_36:
[----:B------:R-:W-:Y:S02]  /*0af0*/  IMAD.MOV.U32 R11, RZ, RZ, 0x0 ;  /* 0x00000000ff0b7424 */ /* 0x000fe400078e00ff */
[----:B------:R-:W-:Y:S02]  /*0b00*/  IMAD.MOV.U32 R2, RZ, RZ, R12 ;  /* 0x000000ffff027224 */ /* 0x000fe400078e000c */
[----:B------:R-:W-:Y:S01]  /*0b10*/  IMAD.MOV.U32 R3, RZ, RZ, R13 ;  /* 0x000000ffff037224 */ /* 0x000fe200078e000d */
[----:B------:R-:W-:Y:S06]  /*0b20*/  RET.REL.NODEC R10 `(_Z26derivative2ndFourierKernelP7double2) ;  /* 0xfffffff40a347950 */ /* 0x000fec0003c3ffff */
.L_x_41:
        /* <DEDUP_REMOVED lines=13> */
.L_x_56:


//--------------------- .text._Z23derivativeFourierKernelP7double2 --------------------------
	.section	.text._Z23derivativeFourierKernelP7double2,"ax",@progbits
	.align	128
        .global         _Z23derivativeFourierKernelP7double2
        .type           _Z23derivativeFourierKernelP7double2,@function
        .size           _Z23derivativeFourierKernelP7double2,(.L_x_57 - _Z23derivativeFourierKernelP7double2)
        .other          _Z23derivativeFourierKernelP7double2,@"STO_CUDA_ENTRY STV_DEFAULT"
_Z23derivativeFourierKernelP7double2:
.text._Z23derivativeFourierKernelP7double2:
        /* <DEDUP_REMOVED lines=34> */
[----:B------:R-:W-:Y:S05]  /*0220*/  CALL.REL.NOINC `($__internal_2_$__cuda_sm20_div_rn_f64_full) ;  /* 0x0000000000b87944 */ /* 0x000fea0003c00000 */
.L_x_45:
[----:B------:R-:W-:Y:S05]  /*0230*/  BSYNC.RECONVERGENT B1 ;  /* 0x0000000000017941 */ /* 0x000fea0003800200 */
.L_x_44:
[----:B------:R-:W-:Y:S05]  /*0240*/  BRA `(.L_x_46) ;  /* 0x0000000000787947 */ /* 0x000fea0003800000 */
.L_x_43:
        /* <DEDUP_REMOVED lines=29> */
.L_x_47:
[----:B------:R-:W-:Y:S05]  /*0420*/  BSYNC.RECONVERGENT B1 ;  /* 0x0000000000017941 */ /* 0x000fea0003800200 */
.L_x_46:
[----:B------:R-:W-:Y:S05]  /*0430*/  BSYNC.RECONVERGENT B0 ;  /* 0x0000000000007941 */ /* 0x000fea0003800200 */
.L_x_42:
[----:B------:R-:W-:Y:S01]  /*0440*/  BAR.SYNC.DEFER_BLOCKING 0x0 ;  /* 0x0000000000007b1d */ /* 0x000fe20000010000 */
[----:B------:R-:W-:-:S13]  /*0450*/  ISETP.GT.AND P0, PT, R0, 0x3ffff, PT ;  /* 0x0003ffff0000780c */ /* 0x000fda0003f04270 */
[----:B------:R-:W-:Y:S05]  /*0460*/  @P0 EXIT ;  /* 0x000000000000094d */ /* 0x000fea0003800000 */
[----:B------:R-:W0:Y:S01]  /*0470*/  LDC.64 R4, c[0x0][0x380] ;  /* 0x0000e000ff047b82 */ /* 0x000e220000000a00 */
[----:B------:R-:W1:Y:S01]  /*0480*/  LDCU.64 UR4, c[0x0][0x358] ;  /* 0x00006b00ff0477ac */ /* 0x000e620008000a00 */
[----:B0-----:R-:W-:-:S05]  /*0490*/  IMAD.WIDE R4, R0, 0x10, R4 ;  /* 0x0000001000047825 */ /* 0x001fca00078e0204 */
[----:B-1----:R-:W2:Y:S02]  /*04a0*/  LDG.E.128 R8, desc[UR4][R4.64] ;  /* 0x0000000404087981 */ /* 0x002ea4000c1e1d00 */
[----:B--2---:R-:W-:Y:S02]  /*04b0*/  DMUL R14, RZ, R10 ;  /* 0x0000000aff0e7228 */ /* 0x004fe40000000000 */
[----:B------:R-:W-:-:S06]  /*04c0*/  DMUL R10, R10, R2 ;  /* 0x000000020a0a7228 */ /* 0x000fcc0000000000 */
[----:B------:R-:W-:Y:S02]  /*04d0*/  DFMA R14, R8, R2, R14 ;  /* 0x00000002080e722b */ /* 0x000fe4000000000e */
[----:B------:R-:W-:-:S07]  /*04e0*/  DFMA R12, RZ, R8, -R10 ;  /* 0x00000008ff0c722b */ /* 0x000fce000000080a */
[----:B------:R-:W-:Y:S01]  /*04f0*/  STG.E.128 desc[UR4][R4.64], R12 ;  /* 0x0000000c04007986 */ /* 0x000fe2000c101d04 */
[----:B------:R-:W-:Y:S05]  /*0500*/  EXIT ;  /* 0x000000000000794d */ /* 0x000fea0003800000 */
        .weak           $__internal_2_$__cuda_sm20_div_rn_f64_full
        .type           $__internal_2_$__cuda_sm20_div_rn_f64_full,@function
        .size           $__internal_2_$__cuda_sm20_div_rn_f64_full,(.L_x_57 - $__internal_2_$__cuda_sm20_div_rn_f64_full)
$__internal_2_$__cuda_sm20_div_rn_f64_full:
        /* <DEDUP_REMOVED lines=69> */
.L_x_49:
        /* <DEDUP_REMOVED lines=16> */
.L_x_52:
[----:B------:R-:W-:Y:S01]  /*0a60*/  LOP3.LUT R13, R3, 0x80000, RZ, 0xfc, !PT ;  /* 0x00080000030d7812 */ /* 0x000fe200078efcff */
[----:B------:R-:W-:Y:S01]  /*0a70*/  IMAD.MOV.U32 R12, RZ, RZ, R2 ;  /* 0x000000ffff0c7224 */ /* 0x000fe200078e0002 */
[----:B------:R-:W-:Y:S06]  /*0a80*/  BRA `(.L_x_50) ;  /* 0x0000000000087947 */ /* 0x000fec0003800000 */
.L_x_51:
[----:B------:R-:W-:Y:S01]  /*0a90*/  LOP3.LUT R13, R7, 0x80000, RZ, 0xfc, !PT ;  /* 0x00080000070d7812 */ /* 0x000fe200078efcff */
[----:B------:R-:W-:-:S07]  /*0aa0*/  IMAD.MOV.U32 R12, RZ, RZ, R6 ;  /* 0x000000ffff0c7224 */ /* 0x000fce00078e0006 */
.L_x_50:
[----:B------:R-:W-:Y:S05]  /*0ab0*/  BSYNC.RECONVERGENT B2 ;  /* 0x0000000000027941 */ /* 0x000fea0003800200 */
.L_x_48:
[----:B------:R-:W-:Y:S02]  /*0ac0*/  IMAD.MOV.U32 R11, RZ, RZ, 0x0 ;  /* 0x00000000ff0b7424 */ /* 0x000fe400078e00ff */
[----:B------:R-:W-:Y:S02]  /*0ad0*/  IMAD.MOV.U32 R2, RZ, RZ, R12 ;  /* 0x000000ffff027224 */ /* 0x000fe400078e000c */
[----:B------:R-:W-:Y:S01]  /*0ae0*/  IMAD.MOV.U32 R3, RZ, RZ, R13 ;  /* 0x000000ffff037224 */ /* 0x000fe200078e000d */
[----:B------:R-:W-:Y:S06]  /*0af0*/  RET.REL.NODEC R10 `(_Z23derivativeFourierKernelP7double2) ;  /* 0xfffffff40a407950 */ /* 0x000fec0003c3ffff */
.L_x_53:
        /* <DEDUP_REMOVED lines=16> */
.L_x_57:


//--------------------- .nv.global.init           --------------------------
	.section	.nv.global.init,"aw",@progbits
	.align	16
.nv.global.init:
	.type		__cudart_sin_cos_coeffs,@object
	.size		__cudart_sin_cos_coeffs,(__cudart_i2opi_d - __cudart_sin_cos_coeffs)
__cudart_sin_cos_coeffs:
        /*0000*/ 	.byte	0x46, 0xd2, 0xb0, 0x2c, 0xf1, 0xe5, 0x5a, 0xbe, 0x92, 0xe3, 0xac, 0x69, 0xe3, 0x1d, 0xc7, 0x3e
        /*0010*/ 	.byte	0xa1, 0x62, 0xdb, 0x19, 0xa0, 0x01, 0x2a, 0xbf, 0x18, 0x08, 0x11, 0x11, 0x11, 0x11, 0x81, 0x3f
        /*0020*/ 	.byte	0x54, 0x55, 0x55, 0x55, 0x55, 0x55, 0xc5, 0xbf, 0x00, 0x00, 0x00, 0x00, 0x00, 0x00, 0x00, 0x00
        /*0030*/ 	.byte	0x00, 0x00, 0x00, 0x00, 0x00, 0x00, 0x00, 0x00, 0x64, 0x81, 0xfd, 0x20, 0x83, 0xff, 0xa8, 0xbd
        /*0040*/ 	.byte	0x28, 0x85, 0xef, 0xc1, 0xa7, 0xee, 0x21, 0x3e, 0xd9, 0xe6, 0x06, 0x8e, 0x4f, 0x7e, 0x92, 0xbe
        /*0050*/ 	.byte	0xe9, 0xbc, 0xdd, 0x19, 0xa0, 0x01, 0xfa, 0x3e, 0x47, 0x5d, 0xc1, 0x16, 0x6c, 0xc1, 0x56, 0xbf
        /*0060*/ 	.byte	0x51, 0x55, 0x55, 0x55, 0x55, 0x55, 0xa5, 0x3f, 0x00, 0x00, 0x00, 0x00, 0x00, 0x00, 0xe0, 0xbf
        /*0070*/ 	.byte	0x00, 0x00, 0x00, 0x00, 0x00, 0x00, 0xf0, 0x3f, 0x00, 0x00, 0x00, 0x00, 0x00, 0x00, 0x00, 0x00
	.type		__cudart_i2opi_d,@object
	.size		__cudart_i2opi_d,(.L_0 - __cudart_i2opi_d)
__cudart_i2opi_d:
        /* <DEDUP_REMOVED lines=9> */
.L_0:


//--------------------- .nv.shared.reserved.0     --------------------------
	.section	.nv.shared.reserved.0,"aw",@nobits
	.weak		__nv_reservedSMEM_offset_0_alias
	.size		__nv_reservedSMEM_offset_0_alias, 0, 64
	.other		__nv_reservedSMEM_offset_0_alias,@"STO_CUDA_RESERVED_SHARED STV_DEFAULT"
__nv_reservedSMEM_offset_0_alias:
	.zero		0
	.zero		64


//--------------------- .nv.constant0._Z10fillKernelP7double2S0_ --------------------------
	.section	.nv.constant0._Z10fillKernelP7double2S0_,"a",@progbits
	.sectionflags	@""
	.align	4
.nv.constant0._Z10fillKernelP7double2S0_:
	.zero		912


//--------------------- .nv.constant0._Z20incrementMul01KernelP7double2S0_S_S_ --------------------------
	.section	.nv.constant0._Z20incrementMul01KernelP7double2S0_S_S_,"a",@progbits
	.sectionflags	@""
	.align	4
.nv.constant0._Z20incrementMul01KernelP7double2S0_S_S_:
	.zero		944


//--------------------- .nv.constant0._Z19incrementMul0KernelP7double2S0_S_ --------------------------
	.section	.nv.constant0._Z19incrementMul0KernelP7double2S0_S_,"a",@progbits
	.sectionflags	@""
	.align	4
.nv.constant0._Z19incrementMul0KernelP7double2S0_S_:
	.zero		928


//--------------------- .nv.constant0._Z19incrementMul1KernelP7double2S0_S_ --------------------------
	.section	.nv.constant0._Z19incrementMul1KernelP7double2S0_S_,"a",@progbits
	.sectionflags	@""
	.align	4
.nv.constant0._Z19incrementMul1KernelP7double2S0_S_:
	.zero		928


//--------------------- .nv.constant0._Z15incrementKernelP7double2S0_ --------------------------
	.section	.nv.constant0._Z15incrementKernelP7double2S0_,"a",@progbits
	.sectionflags	@""
	.align	4
.nv.constant0._Z15incrementKernelP7double2S0_:
	.zero		912


//--------------------- .nv.constant0._Z15evaluateFKernelP7double2S0_S0_ --------------------------
	.section	.nv.constant0._Z15evaluateFKernelP7double2S0_S0_,"a",@progbits
	.sectionflags	@""
	.align	4
.nv.constant0._Z15evaluateFKernelP7double2S0_S0_:
	.zero		920


//--------------------- .nv.constant0._Z14boundabsKernelP7double2 --------------------------
	.section	.nv.constant0._Z14boundabsKernelP7double2,"a",@progbits
	.sectionflags	@""
	.align	4
.nv.constant0._Z14boundabsKernelP7double2:
	.zero		904


//--------------------- .nv.constant0._Z11boundKernelP7double2 --------------------------
	.section	.nv.constant0._Z11boundKernelP7double2,"a",@progbits
	.sectionflags	@""
	.align	4
.nv.constant0._Z11boundKernelP7double2:
	.zero		904


//--------------------- .nv.constant0._Z7NormFFTP7double2 --------------------------
	.section	.nv.constant0._Z7NormFFTP7double2,"a",@progbits
	.sectionflags	@""
	.align	4
.nv.constant0._Z7NormFFTP7double2:
	.zero		904


//--------------------- .nv.constant0._Z10pulseGaussP7double2 --------------------------
	.section	.nv.constant0._Z10pulseGaussP7double2,"a",@progbits
	.sectionflags	@""
	.align	4
.nv.constant0._Z10pulseGaussP7double2:
	.zero		904


//--------------------- .nv.constant0._Z7pulseXXP7double2 --------------------------
	.section	.nv.constant0._Z7pulseXXP7double2,"a",@progbits
	.sectionflags	@""
	.align	4
.nv.constant0._Z7pulseXXP7double2:
	.zero		904


//--------------------- .nv.constant0._Z8pulseSinP7double2 --------------------------
	.section	.nv.constant0._Z8pulseSinP7double2,"a",@progbits
	.sectionflags	@""
	.align	4
.nv.constant0._Z8pulseSinP7double2:
	.zero		904


//--------------------- .nv.constant0._Z8pulseBinP7double2 --------------------------
	.section	.nv.constant0._Z8pulseBinP7double2,"a",@progbits
	.sectionflags	@""
	.align	4
.nv.constant0._Z8pulseBinP7double2:
	.zero		904


//--------------------- .nv.constant0._Z26derivative2ndFourierKernelP7double2 --------------------------
	.section	.nv.constant0._Z26derivative2ndFourierKernelP7double2,"a",@progbits
	.sectionflags	@""
	.align	4
.nv.constant0._Z26derivative2ndFourierKernelP7double2:
	.zero		904


//--------------------- .nv.constant0._Z23derivativeFourierKernelP7double2 --------------------------
	.section	.nv.constant0._Z23derivativeFourierKernelP7double2,"a",@progbits
	.sectionflags	@""
	.align	4
.nv.constant0._Z23derivativeFourierKernelP7double2:
	.zero		904


//--------------------- SYMBOLS --------------------------

	.type		.nv.reservedSmem.offset0,@object
	.size		.nv.reservedSmem.offset0,0x4
